//
// Generated by NVIDIA NVVM Compiler
//
// Compiler Build ID: CL-36424714
// Cuda compilation tools, release 13.0, V13.0.88
// Based on NVVM 20.0.0
//

.version 9.0
.target sm_100
.address_size 64

	// .globl	_Z13cal_nn_binidxiiiifPKfS0_PiS1_Pf

.visible .entry _Z13cal_nn_binidxiiiifPKfS0_PiS1_Pf(
	.param .u32 _Z13cal_nn_binidxiiiifPKfS0_PiS1_Pf_param_0,
	.param .u32 _Z13cal_nn_binidxiiiifPKfS0_PiS1_Pf_param_1,
	.param .u32 _Z13cal_nn_binidxiiiifPKfS0_PiS1_Pf_param_2,
	.param .u32 _Z13cal_nn_binidxiiiifPKfS0_PiS1_Pf_param_3,
	.param .f32 _Z13cal_nn_binidxiiiifPKfS0_PiS1_Pf_param_4,
	.param .u64 .ptr .align 1 _Z13cal_nn_binidxiiiifPKfS0_PiS1_Pf_param_5,
	.param .u64 .ptr .align 1 _Z13cal_nn_binidxiiiifPKfS0_PiS1_Pf_param_6,
	.param .u64 .ptr .align 1 _Z13cal_nn_binidxiiiifPKfS0_PiS1_Pf_param_7,
	.param .u64 .ptr .align 1 _Z13cal_nn_binidxiiiifPKfS0_PiS1_Pf_param_8,
	.param .u64 .ptr .align 1 _Z13cal_nn_binidxiiiifPKfS0_PiS1_Pf_param_9
)
{
	.reg .pred 	%p<33>;
	.reg .b32 	%r<81>;
	.reg .b32 	%f<105>;
	.reg .b64 	%rd<41>;
	.reg .b64 	%fd<10>;

	ld.param.u32 	%r39, [_Z13cal_nn_binidxiiiifPKfS0_PiS1_Pf_param_0];
	ld.param.u32 	%r40, [_Z13cal_nn_binidxiiiifPKfS0_PiS1_Pf_param_1];
	ld.param.u32 	%r41, [_Z13cal_nn_binidxiiiifPKfS0_PiS1_Pf_param_2];
	ld.param.u32 	%r42, [_Z13cal_nn_binidxiiiifPKfS0_PiS1_Pf_param_3];
	ld.param.f32 	%f104, [_Z13cal_nn_binidxiiiifPKfS0_PiS1_Pf_param_4];
	ld.param.u64 	%rd9, [_Z13cal_nn_binidxiiiifPKfS0_PiS1_Pf_param_5];
	ld.param.u64 	%rd10, [_Z13cal_nn_binidxiiiifPKfS0_PiS1_Pf_param_7];
	ld.param.u64 	%rd8, [_Z13cal_nn_binidxiiiifPKfS0_PiS1_Pf_param_8];
	ld.param.u64 	%rd11, [_Z13cal_nn_binidxiiiifPKfS0_PiS1_Pf_param_9];
	cvta.to.global.u64 	%rd1, %rd11;
	cvta.to.global.u64 	%rd2, %rd10;
	cvta.to.global.u64 	%rd3, %rd9;
	mov.u32 	%r65, %ctaid.x;
	setp.ge.s32 	%p1, %r65, %r39;
	@%p1 bra 	$L__BB0_5;
	mov.u32 	%r2, %tid.x;
	setp.lt.s32 	%p2, %r40, 1;
	@%p2 bra 	$L__BB0_5;
	and.b32  	%r3, %r40, 3;
	and.b32  	%r4, %r40, 2147483644;
	neg.s32 	%r5, %r4;
	cvta.to.global.u64 	%rd4, %rd8;
$L__BB0_3:
	setp.lt.s32 	%p3, %r2, %r41;
	@%p3 bra 	$L__BB0_6;
$L__BB0_4:
	mov.u32 	%r64, %nctaid.x;
	add.s32 	%r65, %r65, %r64;
	setp.lt.s32 	%p32, %r65, %r39;
	@%p32 bra 	$L__BB0_3;
$L__BB0_5:
	ret;
$L__BB0_6:
	mul.lo.s32 	%r8, %r65, %r41;
	mul.lo.s32 	%r9, %r65, %r40;
	mul.lo.s32 	%r10, %r9, 3;
	mov.u32 	%r66, %r2;
$L__BB0_7:
	ld.param.u64 	%rd40, [_Z13cal_nn_binidxiiiifPKfS0_PiS1_Pf_param_6];
	add.s32 	%r12, %r66, %r8;
	mul.lo.s32 	%r43, %r12, 3;
	cvta.to.global.u64 	%rd12, %rd40;
	mul.wide.s32 	%rd13, %r43, 4;
	add.s64 	%rd14, %rd12, %rd13;
	ld.global.f32 	%f4, [%rd14];
	ld.global.f32 	%f5, [%rd14+4];
	ld.global.f32 	%f6, [%rd14+8];
	mul.lo.s32 	%r13, %r12, %r42;
$L__BB0_8:
	setp.lt.u32 	%p4, %r40, 4;
	mov.b32 	%r76, 0;
	mov.u32 	%r72, %r76;
	@%p4 bra 	$L__BB0_31;
	mov.b32 	%r72, 0;
	mov.b32 	%r68, 1;
	mov.u32 	%r67, %r10;
	mov.u32 	%r69, %r5;
$L__BB0_10:
	mul.wide.s32 	%rd15, %r67, 4;
	add.s64 	%rd5, %rd3, %rd15;
	ld.global.f32 	%f17, [%rd5];
	ld.global.f32 	%f18, [%rd5+4];
	ld.global.f32 	%f19, [%rd5+8];
	sub.f32 	%f20, %f17, %f4;
	sub.f32 	%f21, %f18, %f5;
	sub.f32 	%f22, %f19, %f6;
	mul.f32 	%f23, %f21, %f21;
	fma.rn.f32 	%f24, %f20, %f20, %f23;
	fma.rn.f32 	%f25, %f22, %f22, %f24;
	sqrt.rn.f32 	%f8, %f25;
	setp.geu.f32 	%p5, %f8, %f104;
	@%p5 bra 	$L__BB0_15;
	sub.f32 	%f26, %f8, %f104;
	abs.f32 	%f27, %f26;
	cvt.f64.f32 	%fd1, %f27;
	setp.leu.f64 	%p6, %fd1, 0d3EB0C6F7A0B5ED8D;
	@%p6 bra 	$L__BB0_15;
	setp.ge.s32 	%p7, %r72, %r42;
	@%p7 bra 	$L__BB0_14;
	add.s32 	%r48, %r72, %r13;
	mul.wide.s32 	%rd16, %r48, 4;
	add.s64 	%rd17, %rd2, %rd16;
	add.s32 	%r49, %r68, -1;
	st.global.u32 	[%rd17], %r49;
	sqrt.rn.f32 	%f28, %f8;
	add.s64 	%rd18, %rd1, %rd16;
	st.global.f32 	[%rd18], %f28;
$L__BB0_14:
	add.s32 	%r72, %r72, 1;
$L__BB0_15:
	ld.global.f32 	%f29, [%rd5+12];
	ld.global.f32 	%f30, [%rd5+16];
	ld.global.f32 	%f31, [%rd5+20];
	sub.f32 	%f32, %f29, %f4;
	sub.f32 	%f33, %f30, %f5;
	sub.f32 	%f34, %f31, %f6;
	mul.f32 	%f35, %f33, %f33;
	fma.rn.f32 	%f36, %f32, %f32, %f35;
	fma.rn.f32 	%f37, %f34, %f34, %f36;
	sqrt.rn.f32 	%f9, %f37;
	setp.geu.f32 	%p8, %f9, %f104;
	@%p8 bra 	$L__BB0_20;
	sub.f32 	%f38, %f9, %f104;
	abs.f32 	%f39, %f38;
	cvt.f64.f32 	%fd2, %f39;
	setp.leu.f64 	%p9, %fd2, 0d3EB0C6F7A0B5ED8D;
	@%p9 bra 	$L__BB0_20;
	setp.ge.s32 	%p10, %r72, %r42;
	@%p10 bra 	$L__BB0_19;
	add.s32 	%r50, %r72, %r13;
	mul.wide.s32 	%rd19, %r50, 4;
	add.s64 	%rd20, %rd2, %rd19;
	st.global.u32 	[%rd20], %r68;
	sqrt.rn.f32 	%f40, %f9;
	add.s64 	%rd21, %rd1, %rd19;
	st.global.f32 	[%rd21], %f40;
$L__BB0_19:
	add.s32 	%r72, %r72, 1;
$L__BB0_20:
	ld.global.f32 	%f41, [%rd5+24];
	ld.global.f32 	%f42, [%rd5+28];
	ld.global.f32 	%f43, [%rd5+32];
	sub.f32 	%f44, %f41, %f4;
	sub.f32 	%f45, %f42, %f5;
	sub.f32 	%f46, %f43, %f6;
	mul.f32 	%f47, %f45, %f45;
	fma.rn.f32 	%f48, %f44, %f44, %f47;
	fma.rn.f32 	%f49, %f46, %f46, %f48;
	sqrt.rn.f32 	%f10, %f49;
	setp.geu.f32 	%p11, %f10, %f104;
	@%p11 bra 	$L__BB0_25;
	sub.f32 	%f50, %f10, %f104;
	abs.f32 	%f51, %f50;
	cvt.f64.f32 	%fd3, %f51;
	setp.leu.f64 	%p12, %fd3, 0d3EB0C6F7A0B5ED8D;
	@%p12 bra 	$L__BB0_25;
	setp.ge.s32 	%p13, %r72, %r42;
	@%p13 bra 	$L__BB0_24;
	add.s32 	%r51, %r72, %r13;
	mul.wide.s32 	%rd22, %r51, 4;
	add.s64 	%rd23, %rd2, %rd22;
	add.s32 	%r52, %r68, 1;
	st.global.u32 	[%rd23], %r52;
	sqrt.rn.f32 	%f52, %f10;
	add.s64 	%rd24, %rd1, %rd22;
	st.global.f32 	[%rd24], %f52;
$L__BB0_24:
	add.s32 	%r72, %r72, 1;
$L__BB0_25:
	ld.global.f32 	%f53, [%rd5+36];
	ld.global.f32 	%f54, [%rd5+40];
	ld.global.f32 	%f55, [%rd5+44];
	sub.f32 	%f56, %f53, %f4;
	sub.f32 	%f57, %f54, %f5;
	sub.f32 	%f58, %f55, %f6;
	mul.f32 	%f59, %f57, %f57;
	fma.rn.f32 	%f60, %f56, %f56, %f59;
	fma.rn.f32 	%f61, %f58, %f58, %f60;
	sqrt.rn.f32 	%f11, %f61;
	setp.geu.f32 	%p14, %f11, %f104;
	@%p14 bra 	$L__BB0_30;
	sub.f32 	%f62, %f11, %f104;
	abs.f32 	%f63, %f62;
	cvt.f64.f32 	%fd4, %f63;
	setp.leu.f64 	%p15, %fd4, 0d3EB0C6F7A0B5ED8D;
	@%p15 bra 	$L__BB0_30;
	setp.ge.s32 	%p16, %r72, %r42;
	@%p16 bra 	$L__BB0_29;
	add.s32 	%r53, %r72, %r13;
	mul.wide.s32 	%rd25, %r53, 4;
	add.s64 	%rd26, %rd2, %rd25;
	add.s32 	%r54, %r68, 2;
	st.global.u32 	[%rd26], %r54;
	sqrt.rn.f32 	%f64, %f11;
	add.s64 	%rd27, %rd1, %rd25;
	st.global.f32 	[%rd27], %f64;
$L__BB0_29:
	add.s32 	%r72, %r72, 1;
$L__BB0_30:
	add.s32 	%r69, %r69, 4;
	add.s32 	%r68, %r68, 4;
	add.s32 	%r67, %r67, 12;
	setp.ne.s32 	%p17, %r69, 0;
	mov.u32 	%r76, %r4;
	@%p17 bra 	$L__BB0_10;
$L__BB0_31:
	setp.eq.s32 	%p18, %r3, 0;
	@%p18 bra 	$L__BB0_49;
	add.s32 	%r55, %r76, %r9;
	mul.lo.s32 	%r56, %r55, 3;
	mul.wide.s32 	%rd28, %r56, 4;
	add.s64 	%rd6, %rd3, %rd28;
	ld.global.f32 	%f65, [%rd6];
	ld.global.f32 	%f66, [%rd6+4];
	ld.global.f32 	%f67, [%rd6+8];
	sub.f32 	%f68, %f65, %f4;
	sub.f32 	%f69, %f66, %f5;
	sub.f32 	%f70, %f67, %f6;
	mul.f32 	%f71, %f69, %f69;
	fma.rn.f32 	%f72, %f68, %f68, %f71;
	fma.rn.f32 	%f73, %f70, %f70, %f72;
	sqrt.rn.f32 	%f12, %f73;
	setp.geu.f32 	%p19, %f12, %f104;
	@%p19 bra 	$L__BB0_37;
	sub.f32 	%f74, %f12, %f104;
	abs.f32 	%f75, %f74;
	cvt.f64.f32 	%fd5, %f75;
	setp.leu.f64 	%p20, %fd5, 0d3EB0C6F7A0B5ED8D;
	@%p20 bra 	$L__BB0_37;
	setp.ge.s32 	%p21, %r72, %r42;
	@%p21 bra 	$L__BB0_36;
	add.s32 	%r57, %r72, %r13;
	mul.wide.s32 	%rd29, %r57, 4;
	add.s64 	%rd30, %rd2, %rd29;
	st.global.u32 	[%rd30], %r76;
	sqrt.rn.f32 	%f76, %f12;
	add.s64 	%rd31, %rd1, %rd29;
	st.global.f32 	[%rd31], %f76;
$L__BB0_36:
	add.s32 	%r72, %r72, 1;
$L__BB0_37:
	setp.eq.s32 	%p22, %r3, 1;
	@%p22 bra 	$L__BB0_49;
	ld.global.f32 	%f77, [%rd6+12];
	ld.global.f32 	%f78, [%rd6+16];
	ld.global.f32 	%f79, [%rd6+20];
	sub.f32 	%f80, %f77, %f4;
	sub.f32 	%f81, %f78, %f5;
	sub.f32 	%f82, %f79, %f6;
	mul.f32 	%f83, %f81, %f81;
	fma.rn.f32 	%f84, %f80, %f80, %f83;
	fma.rn.f32 	%f85, %f82, %f82, %f84;
	sqrt.rn.f32 	%f13, %f85;
	setp.geu.f32 	%p23, %f13, %f104;
	@%p23 bra 	$L__BB0_43;
	sub.f32 	%f86, %f13, %f104;
	abs.f32 	%f87, %f86;
	cvt.f64.f32 	%fd6, %f87;
	setp.leu.f64 	%p24, %fd6, 0d3EB0C6F7A0B5ED8D;
	@%p24 bra 	$L__BB0_43;
	setp.ge.s32 	%p25, %r72, %r42;
	@%p25 bra 	$L__BB0_42;
	add.s32 	%r58, %r72, %r13;
	mul.wide.s32 	%rd32, %r58, 4;
	add.s64 	%rd33, %rd2, %rd32;
	add.s32 	%r59, %r76, 1;
	st.global.u32 	[%rd33], %r59;
	sqrt.rn.f32 	%f88, %f13;
	add.s64 	%rd34, %rd1, %rd32;
	st.global.f32 	[%rd34], %f88;
$L__BB0_42:
	add.s32 	%r72, %r72, 1;
$L__BB0_43:
	setp.eq.s32 	%p26, %r3, 2;
	@%p26 bra 	$L__BB0_49;
	ld.global.f32 	%f89, [%rd6+24];
	ld.global.f32 	%f90, [%rd6+28];
	ld.global.f32 	%f91, [%rd6+32];
	sub.f32 	%f92, %f89, %f4;
	sub.f32 	%f93, %f90, %f5;
	sub.f32 	%f94, %f91, %f6;
	mul.f32 	%f95, %f93, %f93;
	fma.rn.f32 	%f96, %f92, %f92, %f95;
	fma.rn.f32 	%f97, %f94, %f94, %f96;
	sqrt.rn.f32 	%f14, %f97;
	setp.geu.f32 	%p27, %f14, %f104;
	@%p27 bra 	$L__BB0_49;
	sub.f32 	%f98, %f14, %f104;
	abs.f32 	%f99, %f98;
	cvt.f64.f32 	%fd7, %f99;
	setp.leu.f64 	%p28, %fd7, 0d3EB0C6F7A0B5ED8D;
	@%p28 bra 	$L__BB0_49;
	setp.ge.s32 	%p29, %r72, %r42;
	@%p29 bra 	$L__BB0_48;
	add.s32 	%r60, %r72, %r13;
	mul.wide.s32 	%rd35, %r60, 4;
	add.s64 	%rd36, %rd2, %rd35;
	add.s32 	%r61, %r76, 2;
	st.global.u32 	[%rd36], %r61;
	sqrt.rn.f32 	%f100, %f14;
	add.s64 	%rd37, %rd1, %rd35;
	st.global.f32 	[%rd37], %f100;
$L__BB0_48:
	add.s32 	%r72, %r72, 1;
$L__BB0_49:
	cvt.f64.f32 	%fd8, %f104;
	add.f64 	%fd9, %fd8, 0d3FA999999999999A;
	cvt.rn.f32.f64 	%f104, %fd9;
	setp.eq.s32 	%p30, %r72, 0;
	@%p30 bra 	$L__BB0_8;
	min.s32 	%r62, %r72, %r42;
	mul.wide.s32 	%rd38, %r12, 4;
	add.s64 	%rd39, %rd4, %rd38;
	st.global.u32 	[%rd39], %r62;
	mov.u32 	%r63, %ntid.x;
	add.s32 	%r66, %r66, %r63;
	setp.lt.s32 	%p31, %r66, %r41;
	@%p31 bra 	$L__BB0_7;
	bra.uni 	$L__BB0_4;

}
	// .globl	_Z18cal_nn_binidx_cubeiiiiifPKfS0_PiS1_
.visible .entry _Z18cal_nn_binidx_cubeiiiiifPKfS0_PiS1_(
	.param .u32 _Z18cal_nn_binidx_cubeiiiiifPKfS0_PiS1__param_0,
	.param .u32 _Z18cal_nn_binidx_cubeiiiiifPKfS0_PiS1__param_1,
	.param .u32 _Z18cal_nn_binidx_cubeiiiiifPKfS0_PiS1__param_2,
	.param .u32 _Z18cal_nn_binidx_cubeiiiiifPKfS0_PiS1__param_3,
	.param .u32 _Z18cal_nn_binidx_cubeiiiiifPKfS0_PiS1__param_4,
	.param .f32 _Z18cal_nn_binidx_cubeiiiiifPKfS0_PiS1__param_5,
	.param .u64 .ptr .align 1 _Z18cal_nn_binidx_cubeiiiiifPKfS0_PiS1__param_6,
	.param .u64 .ptr .align 1 _Z18cal_nn_binidx_cubeiiiiifPKfS0_PiS1__param_7,
	.param .u64 .ptr .align 1 _Z18cal_nn_binidx_cubeiiiiifPKfS0_PiS1__param_8,
	.param .u64 .ptr .align 1 _Z18cal_nn_binidx_cubeiiiiifPKfS0_PiS1__param_9
)
{
	.reg .pred 	%p<42>;
	.reg .b32 	%r<93>;
	.reg .b32 	%f<56>;
	.reg .b64 	%rd<26>;

	ld.param.u32 	%r39, [_Z18cal_nn_binidx_cubeiiiiifPKfS0_PiS1__param_0];
	ld.param.u32 	%r40, [_Z18cal_nn_binidx_cubeiiiiifPKfS0_PiS1__param_1];
	ld.param.u32 	%r41, [_Z18cal_nn_binidx_cubeiiiiifPKfS0_PiS1__param_2];
	ld.param.u32 	%r42, [_Z18cal_nn_binidx_cubeiiiiifPKfS0_PiS1__param_3];
	ld.param.u32 	%r43, [_Z18cal_nn_binidx_cubeiiiiifPKfS0_PiS1__param_4];
	ld.param.f32 	%f15, [_Z18cal_nn_binidx_cubeiiiiifPKfS0_PiS1__param_5];
	ld.param.u64 	%rd6, [_Z18cal_nn_binidx_cubeiiiiifPKfS0_PiS1__param_6];
	ld.param.u64 	%rd7, [_Z18cal_nn_binidx_cubeiiiiifPKfS0_PiS1__param_8];
	ld.param.u64 	%rd8, [_Z18cal_nn_binidx_cubeiiiiifPKfS0_PiS1__param_9];
	cvta.to.global.u64 	%rd1, %rd7;
	cvta.to.global.u64 	%rd2, %rd6;
	cvta.to.global.u64 	%rd3, %rd8;
	mov.u32 	%r79, %ctaid.x;
	setp.ge.s32 	%p7, %r79, %r39;
	@%p7 bra 	$L__BB1_27;
	mov.u32 	%r2, %tid.x;
	setp.gt.s32 	%p8, %r40, 0;
	mul.f32 	%f1, %f15, 0f3F000000;
	cvt.rn.f32.s32 	%f16, %r42;
	div.rn.f32 	%f2, %f15, %f16;
	mov.u32 	%r3, %ntid.x;
	mov.u32 	%r4, %nctaid.x;
	@%p8 bra 	$L__BB1_2;
	bra.uni 	$L__BB1_23;
$L__BB1_2:
	and.b32  	%r5, %r40, 1;
	and.b32  	%r6, %r40, 2147483646;
	neg.s32 	%r7, %r6;
$L__BB1_3:
	setp.lt.s32 	%p12, %r2, %r41;
	@%p12 bra 	$L__BB1_5;
$L__BB1_4:
	add.s32 	%r79, %r79, %r4;
	setp.lt.s32 	%p38, %r79, %r39;
	@%p38 bra 	$L__BB1_3;
	bra.uni 	$L__BB1_27;
$L__BB1_5:
	mul.lo.s32 	%r10, %r79, %r41;
	mul.lo.s32 	%r11, %r79, %r40;
	mul.lo.s32 	%r12, %r10, %r43;
	mov.u32 	%r80, %r2;
$L__BB1_6:
	ld.param.u64 	%rd25, [_Z18cal_nn_binidx_cubeiiiiifPKfS0_PiS1__param_7];
	setp.eq.s32 	%p13, %r40, 1;
	add.s32 	%r14, %r80, %r10;
	mul.lo.s32 	%r48, %r14, 3;
	cvta.to.global.u64 	%rd11, %rd25;
	mul.wide.s32 	%rd12, %r48, 4;
	add.s64 	%rd13, %rd11, %rd12;
	ld.global.f32 	%f3, [%rd13];
	ld.global.f32 	%f4, [%rd13+4];
	ld.global.f32 	%f5, [%rd13+8];
	mul.lo.s32 	%r49, %r43, %r80;
	shl.b32 	%r15, %r49, 1;
	mov.b32 	%r88, 0;
	mov.u32 	%r85, %r88;
	@%p13 bra 	$L__BB1_17;
	mul.lo.s32 	%r51, %r40, %r79;
	mul.lo.s32 	%r81, %r51, 3;
	mov.b32 	%r83, 0;
	mov.u32 	%r82, %r7;
	mov.u32 	%r85, %r83;
$L__BB1_8:
	mul.wide.s32 	%rd14, %r81, 4;
	add.s64 	%rd4, %rd2, %rd14;
	ld.global.f32 	%f17, [%rd4];
	ld.global.f32 	%f18, [%rd4+4];
	ld.global.f32 	%f19, [%rd4+8];
	sub.f32 	%f6, %f17, %f3;
	sub.f32 	%f7, %f18, %f4;
	sub.f32 	%f8, %f19, %f5;
	abs.f32 	%f20, %f6;
	setp.geu.f32 	%p15, %f20, %f1;
	abs.f32 	%f21, %f7;
	setp.geu.f32 	%p16, %f21, %f1;
	mov.pred 	%p39, 0;
	or.pred  	%p17, %p15, %p16;
	@%p17 bra 	$L__BB1_10;
	abs.f32 	%f23, %f8;
	setp.lt.f32 	%p39, %f23, %f1;
$L__BB1_10:
	setp.ge.s32 	%p18, %r85, %r43;
	not.pred 	%p19, %p39;
	or.pred  	%p20, %p19, %p18;
	@%p20 bra 	$L__BB1_12;
	add.f32 	%f24, %f1, %f6;
	div.rn.f32 	%f25, %f24, %f2;
	cvt.rzi.s32.f32 	%r52, %f25;
	add.f32 	%f26, %f1, %f7;
	div.rn.f32 	%f27, %f26, %f2;
	cvt.rzi.s32.f32 	%r53, %f27;
	add.f32 	%f28, %f1, %f8;
	div.rn.f32 	%f29, %f28, %f2;
	cvt.rzi.s32.f32 	%r54, %f29;
	mad.lo.s32 	%r55, %r52, %r42, %r53;
	mad.lo.s32 	%r56, %r55, %r42, %r54;
	add.s32 	%r57, %r85, %r12;
	shl.b32 	%r58, %r57, 1;
	add.s32 	%r59, %r58, %r15;
	mul.wide.s32 	%rd15, %r59, 4;
	add.s64 	%rd16, %rd1, %rd15;
	st.global.u32 	[%rd16], %r83;
	st.global.u32 	[%rd16+4], %r56;
	add.s32 	%r85, %r85, 1;
$L__BB1_12:
	ld.global.f32 	%f30, [%rd4+12];
	ld.global.f32 	%f31, [%rd4+16];
	ld.global.f32 	%f32, [%rd4+20];
	sub.f32 	%f9, %f30, %f3;
	sub.f32 	%f10, %f31, %f4;
	sub.f32 	%f11, %f32, %f5;
	abs.f32 	%f33, %f9;
	setp.geu.f32 	%p22, %f33, %f1;
	abs.f32 	%f34, %f10;
	setp.geu.f32 	%p23, %f34, %f1;
	mov.pred 	%p40, 0;
	or.pred  	%p24, %p22, %p23;
	@%p24 bra 	$L__BB1_14;
	abs.f32 	%f36, %f11;
	setp.lt.f32 	%p40, %f36, %f1;
$L__BB1_14:
	setp.ge.s32 	%p25, %r85, %r43;
	not.pred 	%p26, %p40;
	or.pred  	%p27, %p26, %p25;
	@%p27 bra 	$L__BB1_16;
	add.f32 	%f37, %f1, %f9;
	div.rn.f32 	%f38, %f37, %f2;
	cvt.rzi.s32.f32 	%r60, %f38;
	add.f32 	%f39, %f1, %f10;
	div.rn.f32 	%f40, %f39, %f2;
	cvt.rzi.s32.f32 	%r61, %f40;
	add.f32 	%f41, %f1, %f11;
	div.rn.f32 	%f42, %f41, %f2;
	cvt.rzi.s32.f32 	%r62, %f42;
	mad.lo.s32 	%r63, %r60, %r42, %r61;
	mad.lo.s32 	%r64, %r63, %r42, %r62;
	add.s32 	%r65, %r85, %r12;
	shl.b32 	%r66, %r65, 1;
	add.s32 	%r67, %r66, %r15;
	mul.wide.s32 	%rd17, %r67, 4;
	add.s64 	%rd18, %rd1, %rd17;
	add.s32 	%r68, %r83, 1;
	st.global.u32 	[%rd18], %r68;
	st.global.u32 	[%rd18+4], %r64;
	add.s32 	%r85, %r85, 1;
$L__BB1_16:
	add.s32 	%r83, %r83, 2;
	add.s32 	%r82, %r82, 2;
	add.s32 	%r81, %r81, 6;
	setp.ne.s32 	%p28, %r82, 0;
	mov.u32 	%r88, %r6;
	@%p28 bra 	$L__BB1_8;
$L__BB1_17:
	setp.eq.s32 	%p29, %r5, 0;
	@%p29 bra 	$L__BB1_22;
	add.s32 	%r69, %r88, %r11;
	mul.lo.s32 	%r70, %r69, 3;
	mul.wide.s32 	%rd19, %r70, 4;
	add.s64 	%rd20, %rd2, %rd19;
	ld.global.f32 	%f43, [%rd20];
	ld.global.f32 	%f44, [%rd20+4];
	ld.global.f32 	%f45, [%rd20+8];
	sub.f32 	%f12, %f43, %f3;
	sub.f32 	%f13, %f44, %f4;
	sub.f32 	%f14, %f45, %f5;
	abs.f32 	%f46, %f12;
	setp.geu.f32 	%p31, %f46, %f1;
	abs.f32 	%f47, %f13;
	setp.geu.f32 	%p32, %f47, %f1;
	mov.pred 	%p41, 0;
	or.pred  	%p33, %p31, %p32;
	@%p33 bra 	$L__BB1_20;
	abs.f32 	%f49, %f14;
	setp.lt.f32 	%p41, %f49, %f1;
$L__BB1_20:
	setp.ge.s32 	%p34, %r85, %r43;
	not.pred 	%p35, %p41;
	or.pred  	%p36, %p35, %p34;
	@%p36 bra 	$L__BB1_22;
	add.f32 	%f50, %f1, %f12;
	div.rn.f32 	%f51, %f50, %f2;
	cvt.rzi.s32.f32 	%r71, %f51;
	add.f32 	%f52, %f1, %f13;
	div.rn.f32 	%f53, %f52, %f2;
	cvt.rzi.s32.f32 	%r72, %f53;
	add.f32 	%f54, %f1, %f14;
	div.rn.f32 	%f55, %f54, %f2;
	cvt.rzi.s32.f32 	%r73, %f55;
	mad.lo.s32 	%r74, %r71, %r42, %r72;
	mad.lo.s32 	%r75, %r74, %r42, %r73;
	add.s32 	%r76, %r85, %r12;
	shl.b32 	%r77, %r76, 1;
	add.s32 	%r78, %r77, %r15;
	mul.wide.s32 	%rd21, %r78, 4;
	add.s64 	%rd22, %rd1, %rd21;
	st.global.u32 	[%rd22], %r88;
	st.global.u32 	[%rd22+4], %r75;
	add.s32 	%r85, %r85, 1;
$L__BB1_22:
	mul.wide.s32 	%rd23, %r14, 4;
	add.s64 	%rd24, %rd3, %rd23;
	st.global.u32 	[%rd24], %r85;
	add.s32 	%r80, %r80, %r3;
	setp.lt.s32 	%p37, %r80, %r41;
	@%p37 bra 	$L__BB1_6;
	bra.uni 	$L__BB1_4;
$L__BB1_23:
	setp.ge.s32 	%p9, %r2, %r41;
	@%p9 bra 	$L__BB1_26;
	mul.lo.s32 	%r35, %r79, %r41;
	mov.u32 	%r92, %r2;
$L__BB1_25:
	add.s32 	%r44, %r92, %r35;
	mul.wide.s32 	%rd9, %r44, 4;
	add.s64 	%rd10, %rd3, %rd9;
	mov.b32 	%r45, 0;
	st.global.u32 	[%rd10], %r45;
	add.s32 	%r92, %r92, %r3;
	setp.lt.s32 	%p10, %r92, %r41;
	@%p10 bra 	$L__BB1_25;
$L__BB1_26:
	add.s32 	%r79, %r79, %r4;
	setp.lt.s32 	%p11, %r79, %r39;
	@%p11 bra 	$L__BB1_23;
$L__BB1_27:
	ret;

}


// ===== COMPILED SASS (sm_100) =====

	.target	sm_100

	.elftype	@"ET_EXEC"


//--------------------- .note.nv.tkinfo           --------------------------
	.section	.note.nv.tkinfo,"",@"SHT_NOTE"
	.sectionflags	@"SHF_NOTE_NV_TKINFO"
	.tkinfo
        /*0018*/ 	.word	0x00000002
        /*0030*/ 	.string	""
        /*0030*/ 	.string	"ptxas"
        /*0030*/ 	.string	"Cuda compilation tools, release 13.0, V13.0.88"
        /*0030*/ 	.string	"Build cuda_13.0.r13.0/compiler.36424714_0"
        /*0030*/ 	.string	"-arch sm_100 -m 64 "



//--------------------- .note.nv.cuinfo           --------------------------
	.section	.note.nv.cuinfo,"",@"SHT_NOTE"
	.sectionflags	@"SHF_NOTE_NV_CUINFO"
        /*0018*/ 	.short	0x0002
        /*001a*/ 	.short	0x0064
        /*001c*/ 	.short	0x0082
	.zero		2


//--------------------- .nv.info                  --------------------------
	.section	.nv.info,"",@"SHT_CUDA_INFO"
	.align	4


	//----- nvinfo : EIATTR_REGCOUNT
	.align		4
        /*0000*/ 	.byte	0x04, 0x2f
        /*0002*/ 	.short	(.L_1 - .L_0)
	.align		4
.L_0:
        /*0004*/ 	.word	index@(_Z13cal_nn_binidxiiiifPKfS0_PiS1_Pf)
        /*0008*/ 	.word	0x0000001f


	//----- nvinfo : EIATTR_FRAME_SIZE
	.align		4
.L_1:
        /*000c*/ 	.byte	0x04, 0x11
        /*000e*/ 	.short	(.L_3 - .L_2)
	.align		4
.L_2:
        /*0010*/ 	.word	index@($__internal_1_$__cuda_sm20_sqrt_rn_f32_slowpath)
        /*0014*/ 	.word	0x00000000


	//----- nvinfo : EIATTR_FRAME_SIZE
	.align		4
.L_3:
        /*0018*/ 	.byte	0x04, 0x11
        /*001a*/ 	.short	(.L_5 - .L_4)
	.align		4
.L_4:
        /*001c*/ 	.word	index@(_Z13cal_nn_binidxiiiifPKfS0_PiS1_Pf)
        /*0020*/ 	.word	0x00000000


	//----- nvinfo : EIATTR_REGCOUNT
	.align		4
.L_5:
        /*0024*/ 	.byte	0x04, 0x2f
        /*0026*/ 	.short	(.L_7 - .L_6)
	.align		4
.L_6:
        /*0028*/ 	.word	index@(_Z18cal_nn_binidx_cubeiiiiifPKfS0_PiS1_)
        /*002c*/ 	.word	0x00000021


	//----- nvinfo : EIATTR_FRAME_SIZE
	.align		4
.L_7:
        /*0030*/ 	.byte	0x04, 0x11
        /*0032*/ 	.short	(.L_9 - .L_8)
	.align		4
.L_8:
        /*0034*/ 	.word	index@($__internal_0_$__cuda_sm3x_div_rn_noftz_f32_slowpath)
        /*0038*/ 	.word	0x00000000


	//----- nvinfo : EIATTR_FRAME_SIZE
	.align		4
.L_9:
        /*003c*/ 	.byte	0x04, 0x11
        /*003e*/ 	.short	(.L_11 - .L_10)
	.align		4
.L_10:
        /*0040*/ 	.word	index@(_Z18cal_nn_binidx_cubeiiiiifPKfS0_PiS1_)
        /*0044*/ 	.word	0x00000000


	//----- nvinfo : EIATTR_MIN_STACK_SIZE
	.align		4
.L_11:
        /*0048*/ 	.byte	0x04, 0x12
        /*004a*/ 	.short	(.L_13 - .L_12)
	.align		4
.L_12:
        /*004c*/ 	.word	index@(_Z18cal_nn_binidx_cubeiiiiifPKfS0_PiS1_)
        /*0050*/ 	.word	0x00000000


	//----- nvinfo : EIATTR_MIN_STACK_SIZE
	.align		4
.L_13:
        /*0054*/ 	.byte	0x04, 0x12
        /*0056*/ 	.short	(.L_15 - .L_14)
	.align		4
.L_14:
        /*0058*/ 	.word	index@(_Z13cal_nn_binidxiiiifPKfS0_PiS1_Pf)
        /*005c*/ 	.word	0x00000000
.L_15:


//--------------------- .nv.compat                --------------------------
	.section	.nv.compat,"",@"SHT_CUDA_COMPAT_INFO"
	.align	4
        /*0000*/ 	.byte	0x02, 0x09, 0x00, 0x00, 0x02, 0x02, 0x01, 0x00, 0x02, 0x05, 0x05, 0x00, 0x03, 0x07, 0x01, 0x01
        /*0010*/ 	.byte	0x02, 0x03, 0x00, 0x00, 0x02, 0x06, 0x01, 0x00, 0x04, 0x0b, 0x08, 0x00, 0x01, 0x00, 0x00, 0x00
        /*0020*/ 	.byte	0x00, 0x00, 0x00, 0x00


//--------------------- .nv.info._Z18cal_nn_binidx_cubeiiiiifPKfS0_PiS1_ --------------------------
	.section	.nv.info._Z18cal_nn_binidx_cubeiiiiifPKfS0_PiS1_,"",@"SHT_CUDA_INFO"
	.sectionflags	@""
	.align	4


	//----- nvinfo : EIATTR_CUDA_API_VERSION
	.align		4
        /*0000*/ 	.byte	0x04, 0x37
        /*0002*/ 	.short	(.L_17 - .L_16)
.L_16:
        /*0004*/ 	.word	0x00000082


	//----- nvinfo : EIATTR_KPARAM_INFO
	.align		4
.L_17:
        /*0008*/ 	.byte	0x04, 0x17
        /*000a*/ 	.short	(.L_19 - .L_18)
.L_18:
        /*000c*/ 	.word	0x00000000
        /*0010*/ 	.short	0x0009
        /*0012*/ 	.short	0x0030
        /*0014*/ 	.byte	0x00, 0xf5, 0x21, 0x00


	//----- nvinfo : EIATTR_KPARAM_INFO
	.align		4
.L_19:
        /*0018*/ 	.byte	0x04, 0x17
        /*001a*/ 	.short	(.L_21 - .L_20)
.L_20:
        /*001c*/ 	.word	0x00000000
        /*0020*/ 	.short	0x0008
        /*0022*/ 	.short	0x0028
        /*0024*/ 	.byte	0x00, 0xf5, 0x21, 0x00


	//----- nvinfo : EIATTR_KPARAM_INFO
	.align		4
.L_21:
        /*0028*/ 	.byte	0x04, 0x17
        /*002a*/ 	.short	(.L_23 - .L_22)
.L_22:
        /*002c*/ 	.word	0x00000000
        /*0030*/ 	.short	0x0007
        /*0032*/ 	.short	0x0020
        /*0034*/ 	.byte	0x00, 0xf5, 0x21, 0x00


	//----- nvinfo : EIATTR_KPARAM_INFO
	.align		4
.L_23:
        /*0038*/ 	.byte	0x04, 0x17
        /*003a*/ 	.short	(.L_25 - .L_24)
.L_24:
        /*003c*/ 	.word	0x00000000
        /*0040*/ 	.short	0x0006
        /*0042*/ 	.short	0x0018
        /*0044*/ 	.byte	0x00, 0xf5, 0x21, 0x00


	//----- nvinfo : EIATTR_KPARAM_INFO
	.align		4
.L_25:
        /*0048*/ 	.byte	0x04, 0x17
        /*004a*/ 	.short	(.L_27 - .L_26)
.L_26:
        /*004c*/ 	.word	0x00000000
        /*0050*/ 	.short	0x0005
        /*0052*/ 	.short	0x0014
        /*0054*/ 	.byte	0x00, 0xf0, 0x11, 0x00


	//----- nvinfo : EIATTR_KPARAM_INFO
	.align		4
.L_27:
        /*0058*/ 	.byte	0x04, 0x17
        /*005a*/ 	.short	(.L_29 - .L_28)
.L_28:
        /*005c*/ 	.word	0x00000000
        /*0060*/ 	.short	0x0004
        /*0062*/ 	.short	0x0010
        /*0064*/ 	.byte	0x00, 0xf0, 0x11, 0x00


	//----- nvinfo : EIATTR_KPARAM_INFO
	.align		4
.L_29:
        /*0068*/ 	.byte	0x04, 0x17
        /*006a*/ 	.short	(.L_31 - .L_30)
.L_30:
        /*006c*/ 	.word	0x00000000
        /*0070*/ 	.short	0x0003
        /*0072*/ 	.short	0x000c
        /*0074*/ 	.byte	0x00, 0xf0, 0x11, 0x00


	//----- nvinfo : EIATTR_KPARAM_INFO
	.align		4
.L_31:
        /*0078*/ 	.byte	0x04, 0x17
        /*007a*/ 	.short	(.L_33 - .L_32)
.L_32:
        /*007c*/ 	.word	0x00000000
        /*0080*/ 	.short	0x0002
        /*0082*/ 	.short	0x0008
        /*0084*/ 	.byte	0x00, 0xf0, 0x11, 0x00


	//----- nvinfo : EIATTR_KPARAM_INFO
	.align		4
.L_33:
        /*0088*/ 	.byte	0x04, 0x17
        /*008a*/ 	.short	(.L_35 - .L_34)
.L_34:
        /*008c*/ 	.word	0x00000000
        /*0090*/ 	.short	0x0001
        /*0092*/ 	.short	0x0004
        /*0094*/ 	.byte	0x00, 0xf0, 0x11, 0x00


	//----- nvinfo : EIATTR_KPARAM_INFO
	.align		4
.L_35:
        /*0098*/ 	.byte	0x04, 0x17
        /*009a*/ 	.short	(.L_37 - .L_36)
.L_36:
        /*009c*/ 	.word	0x00000000
        /*00a0*/ 	.short	0x0000
        /*00a2*/ 	.short	0x0000
        /*00a4*/ 	.byte	0x00, 0xf0, 0x11, 0x00


	//----- nvinfo : EIATTR_SPARSE_MMA_MASK
	.align		4
.L_37:
        /*00a8*/ 	.byte	0x03, 0x50
        /*00aa*/ 	.short	0x0000


	//----- nvinfo : EIATTR_MAXREG_COUNT
	.align		4
        /*00ac*/ 	.byte	0x03, 0x1b
        /*00ae*/ 	.short	0x00ff


	//----- nvinfo : EIATTR_MERCURY_ISA_VERSION
	.align		4
        /*00b0*/ 	.byte	0x03, 0x5f
        /*00b2*/ 	.short	0x0101


	//----- nvinfo : EIATTR_VRC_CTA_INIT_COUNT
	.align		4
        /*00b4*/ 	.byte	0x02, 0x4a
	.zero		1
	.zero		1


	//----- nvinfo : EIATTR_EXIT_INSTR_OFFSETS
	.align		4
        /*00b8*/ 	.byte	0x04, 0x1c
        /*00ba*/ 	.short	(.L_39 - .L_38)


	//   ....[0]....
.L_38:
        /*00bc*/ 	.word	0x00000040


	//   ....[1]....
        /*00c0*/ 	.word	0x000002f0


	//   ....[2]....
        /*00c4*/ 	.word	0x00001430


	//----- nvinfo : EIATTR_CRS_STACK_SIZE
	.align		4
.L_39:
        /*00c8*/ 	.byte	0x04, 0x1e
        /*00ca*/ 	.short	(.L_41 - .L_40)
.L_40:
        /*00cc*/ 	.word	0x00000000


	//----- nvinfo : EIATTR_CBANK_PARAM_SIZE
	.align		4
.L_41:
        /*00d0*/ 	.byte	0x03, 0x19
        /*00d2*/ 	.short	0x0038


	//----- nvinfo : EIATTR_PARAM_CBANK
	.align		4
        /*00d4*/ 	.byte	0x04, 0x0a
        /*00d6*/ 	.short	(.L_43 - .L_42)
	.align		4
.L_42:
        /*00d8*/ 	.word	index@(.nv.constant0._Z18cal_nn_binidx_cubeiiiiifPKfS0_PiS1_)
        /*00dc*/ 	.short	0x0380
        /*00de*/ 	.short	0x0038


	//----- nvinfo : EIATTR_SW_WAR
	.align		4
.L_43:
        /*00e0*/ 	.byte	0x04, 0x36
        /*00e2*/ 	.short	(.L_45 - .L_44)
.L_44:
        /*00e4*/ 	.word	0x00000008
.L_45:


//--------------------- .nv.info._Z13cal_nn_binidxiiiifPKfS0_PiS1_Pf --------------------------
	.section	.nv.info._Z13cal_nn_binidxiiiifPKfS0_PiS1_Pf,"",@"SHT_CUDA_INFO"
	.sectionflags	@""
	.align	4


	//----- nvinfo : EIATTR_CUDA_API_VERSION
	.align		4
        /*0000*/ 	.byte	0x04, 0x37
        /*0002*/ 	.short	(.L_47 - .L_46)
.L_46:
        /*0004*/ 	.word	0x00000082


	//----- nvinfo : EIATTR_KPARAM_INFO
	.align		4
.L_47:
        /*0008*/ 	.byte	0x04, 0x17
        /*000a*/ 	.short	(.L_49 - .L_48)
.L_48:
        /*000c*/ 	.word	0x00000000
        /*0010*/ 	.short	0x0009
        /*0012*/ 	.short	0x0038
        /*0014*/ 	.byte	0x00, 0xf5, 0x21, 0x00


	//----- nvinfo : EIATTR_KPARAM_INFO
	.align		4
.L_49:
        /*0018*/ 	.byte	0x04, 0x17
        /*001a*/ 	.short	(.L_51 - .L_50)
.L_50:
        /*001c*/ 	.word	0x00000000
        /*0020*/ 	.short	0x0008
        /*0022*/ 	.short	0x0030
        /*0024*/ 	.byte	0x00, 0xf5, 0x21, 0x00


	//----- nvinfo : EIATTR_KPARAM_INFO
	.align		4
.L_51:
        /*0028*/ 	.byte	0x04, 0x17
        /*002a*/ 	.short	(.L_53 - .L_52)
.L_52:
        /*002c*/ 	.word	0x00000000
        /*0030*/ 	.short	0x0007
        /*0032*/ 	.short	0x0028
        /*0034*/ 	.byte	0x00, 0xf5, 0x21, 0x00


	//----- nvinfo : EIATTR_KPARAM_INFO
	.align		4
.L_53:
        /*0038*/ 	.byte	0x04, 0x17
        /*003a*/ 	.short	(.L_55 - .L_54)
.L_54:
        /*003c*/ 	.word	0x00000000
        /*0040*/ 	.short	0x0006
        /*0042*/ 	.short	0x0020
        /*0044*/ 	.byte	0x00, 0xf5, 0x21, 0x00


	//----- nvinfo : EIATTR_KPARAM_INFO
	.align		4
.L_55:
        /*0048*/ 	.byte	0x04, 0x17
        /*004a*/ 	.short	(.L_57 - .L_56)
.L_56:
        /*004c*/ 	.word	0x00000000
        /*0050*/ 	.short	0x0005
        /*0052*/ 	.short	0x0018
        /*0054*/ 	.byte	0x00, 0xf5, 0x21, 0x00


	//----- nvinfo : EIATTR_KPARAM_INFO
	.align		4
.L_57:
        /*0058*/ 	.byte	0x04, 0x17
        /*005a*/ 	.short	(.L_59 - .L_58)
.L_58:
        /*005c*/ 	.word	0x00000000
        /*0060*/ 	.short	0x0004
        /*0062*/ 	.short	0x0010
        /*0064*/ 	.byte	0x00, 0xf0, 0x11, 0x00


	//----- nvinfo : EIATTR_KPARAM_INFO
	.align		4
.L_59:
        /*0068*/ 	.byte	0x04, 0x17
        /*006a*/ 	.short	(.L_61 - .L_60)
.L_60:
        /*006c*/ 	.word	0x00000000
        /*0070*/ 	.short	0x0003
        /*0072*/ 	.short	0x000c
        /*0074*/ 	.byte	0x00, 0xf0, 0x11, 0x00


	//----- nvinfo : EIATTR_KPARAM_INFO
	.align		4
.L_61:
        /*0078*/ 	.byte	0x04, 0x17
        /*007a*/ 	.short	(.L_63 - .L_62)
.L_62:
        /*007c*/ 	.word	0x00000000
        /*0080*/ 	.short	0x0002
        /*0082*/ 	.short	0x0008
        /*0084*/ 	.byte	0x00, 0xf0, 0x11, 0x00


	//----- nvinfo : EIATTR_KPARAM_INFO
	.align		4
.L_63:
        /*0088*/ 	.byte	0x04, 0x17
        /*008a*/ 	.short	(.L_65 - .L_64)
.L_64:
        /*008c*/ 	.word	0x00000000
        /*0090*/ 	.short	0x0001
        /*0092*/ 	.short	0x0004
        /*0094*/ 	.byte	0x00, 0xf0, 0x11, 0x00


	//----- nvinfo : EIATTR_KPARAM_INFO
	.align		4
.L_65:
        /*0098*/ 	.byte	0x04, 0x17
        /*009a*/ 	.short	(.L_67 - .L_66)
.L_66:
        /*009c*/ 	.word	0x00000000
        /*00a0*/ 	.short	0x0000
        /*00a2*/ 	.short	0x0000
        /*00a4*/ 	.byte	0x00, 0xf0, 0x11, 0x00


	//----- nvinfo : EIATTR_SPARSE_MMA_MASK
	.align		4
.L_67:
        /*00a8*/ 	.byte	0x03, 0x50
        /*00aa*/ 	.short	0x0000


	//----- nvinfo : EIATTR_MAXREG_COUNT
	.align		4
        /*00ac*/ 	.byte	0x03, 0x1b
        /*00ae*/ 	.short	0x00ff


	//----- nvinfo : EIATTR_MERCURY_ISA_VERSION
	.align		4
        /*00b0*/ 	.byte	0x03, 0x5f
        /*00b2*/ 	.short	0x0101


	//----- nvinfo : EIATTR_VRC_CTA_INIT_COUNT
	.align		4
        /*00b4*/ 	.byte	0x02, 0x4a
	.zero		1
	.zero		1


	//----- nvinfo : EIATTR_EXIT_INSTR_OFFSETS
	.align		4
        /*00b8*/ 	.byte	0x04, 0x1c
        /*00ba*/ 	.short	(.L_69 - .L_68)


	//   ....[0]....
.L_68:
        /*00bc*/ 	.word	0x00000040


	//   ....[1]....
        /*00c0*/ 	.word	0x00000070


	//   ....[2]....
        /*00c4*/ 	.word	0x00001f30


	//----- nvinfo : EIATTR_CRS_STACK_SIZE
	.align		4
.L_69:
        /*00c8*/ 	.byte	0x04, 0x1e
        /*00ca*/ 	.short	(.L_71 - .L_70)
.L_70:
        /*00cc*/ 	.word	0x00000000


	//----- nvinfo : EIATTR_CBANK_PARAM_SIZE
	.align		4
.L_71:
        /*00d0*/ 	.byte	0x03, 0x19
        /*00d2*/ 	.short	0x0040


	//----- nvinfo : EIATTR_PARAM_CBANK
	.align		4
        /*00d4*/ 	.byte	0x04, 0x0a
        /*00d6*/ 	.short	(.L_73 - .L_72)
	.align		4
.L_72:
        /*00d8*/ 	.word	index@(.nv.constant0._Z13cal_nn_binidxiiiifPKfS0_PiS1_Pf)
        /*00dc*/ 	.short	0x0380
        /*00de*/ 	.short	0x0040


	//----- nvinfo : EIATTR_SW_WAR
	.align		4
.L_73:
        /*00e0*/ 	.byte	0x04, 0x36
        /*00e2*/ 	.short	(.L_75 - .L_74)
.L_74:
        /*00e4*/ 	.word	0x00000008
.L_75:


//--------------------- .nv.callgraph             --------------------------
	.section	.nv.callgraph,"",@"SHT_CUDA_CALLGRAPH"
	.align	4
	.sectionentsize	8
	.align		4
        /*0000*/ 	.word	0x00000000
	.align		4
        /*0004*/ 	.word	0xffffffff
	.align		4
        /*0008*/ 	.word	0x00000000
	.align		4
        /*000c*/ 	.word	0xfffffffe
	.align		4
        /*0010*/ 	.word	0x00000000
	.align		4
        /*0014*/ 	.word	0xfffffffd
	.align		4
        /*0018*/ 	.word	0x00000000
	.align		4
        /*001c*/ 	.word	0xfffffffc


//--------------------- .text._Z18cal_nn_binidx_cubeiiiiifPKfS0_PiS1_ --------------------------
	.section	.text._Z18cal_nn_binidx_cubeiiiiifPKfS0_PiS1_,"ax",@progbits
	.align	128
        .global         _Z18cal_nn_binidx_cubeiiiiifPKfS0_PiS1_
        .type           _Z18cal_nn_binidx_cubeiiiiifPKfS0_PiS1_,@function
        .size           _Z18cal_nn_binidx_cubeiiiiifPKfS0_PiS1_,(.L_x_128 - _Z18cal_nn_binidx_cubeiiiiifPKfS0_PiS1_)
        .other          _Z18cal_nn_binidx_cubeiiiiifPKfS0_PiS1_,@"STO_CUDA_ENTRY STV_DEFAULT"
_Z18cal_nn_binidx_cubeiiiiifPKfS0_PiS1_:
.text._Z18cal_nn_binidx_cubeiiiiifPKfS0_PiS1_:
[----:B------:R-:W-:Y:S08]  /*0000*/  LDC R1, c[0x0][0x37c] ;  /* 0x0000df00ff017b82 */ /* 0x000ff00000000800 */
[----:B------:R-:W0:Y:S08]  /*0010*/  S2UR UR4, SR_CTAID.X ;  /* 0x00000000000479c3 */ /* 0x000e300000002500 */
[----:B------:R-:W0:Y:S02]  /*0020*/  LDC R0, c[0x0][0x380] ;  /* 0x0000e000ff007b82 */ /* 0x000e240000000800 */
[----:B0-----:R-:W-:-:S13]  /*0030*/  ISETP.LE.AND P0, PT, R0, UR4, PT ;  /* 0x0000000400007c0c */ /* 0x001fda000bf03270 */
[----:B------:R-:W-:Y:S05]  /*0040*/  @P0 EXIT ;  /* 0x000000000000094d */ /* 0x000fea0003800000 */
[----:B------:R-:W0:Y:S01]  /*0050*/  LDCU UR5, c[0x0][0x38c] ;  /* 0x00007180ff0577ac */ /* 0x000e220008000800 */
[----:B------:R-:W1:Y:S01]  /*0060*/  LDCU UR6, c[0x0][0x394] ;  /* 0x00007280ff0677ac */ /* 0x000e620008000800 */
[----:B0-----:R-:W-:Y:S01]  /*0070*/  I2FP.F32.S32 R0, UR5 ;  /* 0x0000000500007c45 */ /* 0x001fe20008201400 */
[----:B------:R-:W0:Y:S03]  /*0080*/  LDCU UR5, c[0x0][0x384] ;  /* 0x00007080ff0577ac */ /* 0x000e260008000800 */
[----:B------:R-:W2:Y:S01]  /*0090*/  MUFU.RCP R3, R0 ;  /* 0x0000000000037308 */ /* 0x000ea20000001000 */
[----:B-1----:R-:W-:-:S07]  /*00a0*/  MOV R7, UR6 ;  /* 0x0000000600077c02 */ /* 0x002fce0008000f00 */
[----:B------:R-:W1:Y:S01]  /*00b0*/  FCHK P0, R7, R0 ;  /* 0x0000000007007302 */ /* 0x000e620000000000 */
[----:B0-----:R-:W-:Y:S01]  /*00c0*/  UISETP.GT.AND UP0, UPT, UR5, URZ, UPT ;  /* 0x000000ff0500728c */ /* 0x001fe2000bf04270 */
[----:B--2---:R-:W-:-:S04]  /*00d0*/  FFMA R2, -R0, R3, 1 ;  /* 0x3f80000000027423 */ /* 0x004fc80000000103 */
[----:B------:R-:W-:-:S04]  /*00e0*/  FFMA R3, R3, R2, R3 ;  /* 0x0000000203037223 */ /* 0x000fc80000000003 */
[----:B------:R-:W-:-:S04]  /*00f0*/  FFMA R2, R3, UR6, RZ ;  /* 0x0000000603027c23 */ /* 0x000fc800080000ff */
[----:B------:R-:W-:-:S04]  /*0100*/  FFMA R5, -R0, R2, UR6 ;  /* 0x0000000600057e23 */ /* 0x000fc80008000102 */
[----:B------:R-:W-:Y:S01]  /*0110*/  FFMA R3, R3, R5, R2 ;  /* 0x0000000503037223 */ /* 0x000fe20000000002 */
[----:B-1----:R-:W-:Y:S06]  /*0120*/  @!P0 BRA `(.L_x_0) ;  /* 0x0000000000188947 */ /* 0x002fec0003800000 */
[----:B------:R-:W0:Y:S01]  /*0130*/  LDCU UR5, c[0x0][0x394] ;  /* 0x00007280ff0577ac */ /* 0x000e220008000800 */
[----:B------:R-:W-:Y:S02]  /*0140*/  MOV R3, R0 ;  /* 0x0000000000037202 */ /* 0x000fe40000000f00 */
[----:B------:R-:W-:Y:S01]  /*0150*/  MOV R2, 0x180 ;  /* 0x0000018000027802 */ /* 0x000fe20000000f00 */
[----:B0-----:R-:W-:-:S07]  /*0160*/  IMAD.U32 R0, RZ, RZ, UR5 ;  /* 0x00000005ff007e24 */ /* 0x001fce000f8e00ff */
[----:B------:R-:W-:Y:S05]  /*0170*/  CALL.REL.NOINC `($__internal_0_$__cuda_sm3x_div_rn_noftz_f32_slowpath) ;  /* 0x0000001000b07944 */ /* 0x000fea0003c00000 */
[----:B------:R-:W-:-:S07]  /*0180*/  MOV R3, R0 ;  /* 0x0000000000037202 */ /* 0x000fce0000000f00 */
.L_x_0:
[----:B------:R-:W0:Y:S01]  /*0190*/  S2R R4, SR_TID.X ;  /* 0x0000000000047919 */ /* 0x000e220000002100 */
[----:B------:R-:W1:Y:S01]  /*01a0*/  LDCU UR7, c[0x0][0x360] ;  /* 0x00006c00ff0777ac */ /* 0x000e620008000800 */
[----:B------:R-:W2:Y:S01]  /*01b0*/  LDCU.64 UR10, c[0x0][0x358] ;  /* 0x00006b00ff0a77ac */ /* 0x000ea20008000a00 */
[----:B------:R-:W3:Y:S01]  /*01c0*/  LDCU UR8, c[0x0][0x370] ;  /* 0x00006e00ff0877ac */ /* 0x000ee20008000800 */
[----:B------:R-:W-:Y:S05]  /*01d0*/  BRA.U UP0, `(.L_x_1) ;  /* 0x0000000100487547 */ /* 0x000fea000b800000 */
.L_x_5:
[----:B------:R-:W0:Y:S01]  /*01e0*/  LDC R5, c[0x0][0x388] ;  /* 0x0000e200ff057b82 */ /* 0x000e220000000800 */
[----:B------:R-:W-:Y:S01]  /*01f0*/  BSSY.RECONVERGENT B0, `(.L_x_2) ;  /* 0x000000b000007945 */ /* 0x000fe20003800200 */
[----:B0-----:R-:W-:-:S13]  /*0200*/  ISETP.GE.AND P0, PT, R4, R5, PT ;  /* 0x000000050400720c */ /* 0x001fda0003f06270 */
[----:B------:R-:W-:Y:S05]  /*0210*/  @P0 BRA `(.L_x_3) ;  /* 0x0000000000200947 */ /* 0x000fea0003800000 */
[----:B------:R-:W0:Y:S01]  /*0220*/  LDC.64 R6, c[0x0][0x3b0] ;  /* 0x0000ec00ff067b82 */ /* 0x000e220000000a00 */
[----:B------:R-:W-:-:S07]  /*0230*/  MOV R0, R4 ;  /* 0x0000000400007202 */ /* 0x000fce0000000f00 */
.L_x_4:
[----:B------:R-:W-:Y:S02]  /*0240*/  IMAD R3, R5, UR4, R0 ;  /* 0x0000000405037c24 */ /* 0x000fe4000f8e0200 */
[----:B-1----:R-:W-:Y:S02]  /*0250*/  VIADD R0, R0, UR7 ;  /* 0x0000000700007c36 */ /* 0x002fe40008000000 */
[----:B0-----:R-:W-:-:S03]  /*0260*/  IMAD.WIDE R2, R3, 0x4, R6 ;  /* 0x0000000403027825 */ /* 0x001fc600078e0206 */
[----:B------:R-:W-:Y:S02]  /*0270*/  ISETP.GE.AND P0, PT, R0, R5, PT ;  /* 0x000000050000720c */ /* 0x000fe40003f06270 */
[----:B--2---:R4:W-:Y:S11]  /*0280*/  STG.E desc[UR10][R2.64], RZ ;  /* 0x000000ff02007986 */ /* 0x0049f6000c10190a */
[----:B----4-:R-:W-:Y:S05]  /*0290*/  @!P0 BRA `(.L_x_4) ;  /* 0xfffffffc00e88947 */ /* 0x010fea000383ffff */
.L_x_3:
[----:B-123--:R-:W-:Y:S05]  /*02a0*/  BSYNC.RECONVERGENT B0 ;  /* 0x0000000000007941 */ /* 0x00efea0003800200 */
.L_x_2:
[----:B------:R-:W0:Y:S01]  /*02b0*/  LDCU UR5, c[0x0][0x380] ;  /* 0x00007000ff0577ac */ /* 0x000e220008000800 */
[----:B------:R-:W-:-:S04]  /*02c0*/  UIADD3 UR4, UPT, UPT, UR8, UR4, URZ ;  /* 0x0000000408047290 */ /* 0x000fc8000fffe0ff */
[----:B0-----:R-:W-:-:S09]  /*02d0*/  UISETP.GE.AND UP0, UPT, UR4, UR5, UPT ;  /* 0x000000050400728c */ /* 0x001fd2000bf06270 */
[----:B------:R-:W-:Y:S05]  /*02e0*/  BRA.U !UP0, `(.L_x_5) ;  /* 0xfffffffd08bc7547 */ /* 0x000fea000b83ffff */
[----:B------:R-:W-:Y:S05]  /*02f0*/  EXIT ;  /* 0x000000000000794d */ /* 0x000fea0003800000 */
.L_x_1:
[----:B------:R-:W4:Y:S01]  /*0300*/  LDC R5, c[0x0][0x394] ;  /* 0x0000e500ff057b82 */ /* 0x000f220000000800 */
[----:B------:R-:W5:Y:S02]  /*0310*/  LDCU UR5, c[0x0][0x384] ;  /* 0x00007080ff0577ac */ /* 0x000f640008000800 */
[----:B-----5:R-:W-:-:S04]  /*0320*/  ULOP3.LUT UR5, UR5, 0x7ffffffe, URZ, 0xc0, !UPT ;  /* 0x7ffffffe05057892 */ /* 0x020fc8000f8ec0ff */
[----:B------:R-:W-:Y:S01]  /*0330*/  UIADD3 UR9, UPT, UPT, -UR5, URZ, URZ ;  /* 0x000000ff05097290 */ /* 0x000fe2000fffe1ff */
[----:B----4-:R-:W-:-:S11]  /*0340*/  FMUL R5, R5, 0.5 ;  /* 0x3f00000005057820 */ /* 0x010fd60000400000 */
.L_x_35:
[----:B0-----:R-:W0:Y:S01]  /*0350*/  LDC R7, c[0x0][0x388] ;  /* 0x0000e200ff077b82 */ /* 0x001e220000000800 */
[----:B------:R-:W4:Y:S01]  /*0360*/  LDCU UR15, c[0x0][0x390] ;  /* 0x00007200ff0f77ac */ /* 0x000f220008000800 */
[----:B------:R-:W-:Y:S01]  /*0370*/  BSSY.RECONVERGENT B0, `(.L_x_6) ;  /* 0x0000107000007945 */ /* 0x000fe20003800200 */
[----:B------:R-:W0:Y:S02]  /*0380*/  LDCU UR13, c[0x0][0x38c] ;  /* 0x00007180ff0d77ac */ /* 0x000e240008000800 */
[----:B0-----:R-:W-:-:S13]  /*0390*/  ISETP.GE.AND P0, PT, R4, R7, PT ;  /* 0x000000070400720c */ /* 0x001fda0003f06270 */
[----:B----4-:R-:W-:Y:S05]  /*03a0*/  @P0 BRA `(.L_x_7) ;  /* 0x00000010000c0947 */ /* 0x010fea0003800000 */
[----:B------:R-:W-:Y:S01]  /*03b0*/  IMAD R6, R7, UR4, RZ ;  /* 0x0000000407067c24 */ /* 0x000fe2000f8e02ff */
[----:B------:R-:W-:-:S07]  /*03c0*/  MOV R7, R4 ;  /* 0x0000000400077202 */ /* 0x000fce0000000f00 */
.L_x_34:
[----:B0-----:R-:W0:Y:S01]  /*03d0*/  LDC.64 R16, c[0x0][0x3a0] ;  /* 0x0000e800ff107b82 */ /* 0x001e220000000a00 */
[----:B------:R-:W-:Y:S01]  /*03e0*/  IADD3 R8, PT, PT, R6, R7, RZ ;  /* 0x0000000706087210 */ /* 0x000fe20007ffe0ff */
[----:B------:R-:W4:Y:S04]  /*03f0*/  LDCU UR6, c[0x0][0x384] ;  /* 0x00007080ff0677ac */ /* 0x000f280008000800 */
[----:B------:R-:W-:Y:S01]  /*0400*/  IMAD R9, R8, 0x3, RZ ;  /* 0x0000000308097824 */ /* 0x000fe200078e02ff */
[----:B-1----:R-:W1:Y:S01]  /*0410*/  LDCU UR14, c[0x0][0x390] ;  /* 0x00007200ff0e77ac */ /* 0x002e620008000800 */
[----:B------:R-:W3:Y:S02]  /*0420*/  LDCU UR12, c[0x0][0x388] ;  /* 0x00007100ff0c77ac */ /* 0x000ee40008000800 */
[----:B0-----:R-:W-:-:S05]  /*0430*/  IMAD.WIDE R16, R9, 0x4, R16 ;  /* 0x0000000409107825 */ /* 0x001fca00078e0210 */
[----:B--2---:R0:W5:Y:S04]  /*0440*/  LDG.E R9, desc[UR10][R16.64] ;  /* 0x0000000a10097981 */ /* 0x004168000c1e1900 */
[----:B------:R0:W5:Y:S04]  /*0450*/  LDG.E R10, desc[UR10][R16.64+0x4] ;  /* 0x0000040a100a7981 */ /* 0x000168000c1e1900 */
[----:B------:R0:W5:Y:S01]  /*0460*/  LDG.E R11, desc[UR10][R16.64+0x8] ;  /* 0x0000080a100b7981 */ /* 0x000162000c1e1900 */
[----:B----4-:R-:W-:Y:S01]  /*0470*/  UISETP.NE.AND UP0, UPT, UR6, 0x1, UPT ;  /* 0x000000010600788c */ /* 0x010fe2000bf05270 */
[----:B-1----:R-:W-:-:S02]  /*0480*/  IMAD.U32 R0, RZ, RZ, UR14 ;  /* 0x0000000eff007e24 */ /* 0x002fc4000f8e00ff */
[----:B------:R-:W-:Y:S02]  /*0490*/  HFMA2 R14, -RZ, RZ, 0, 0 ;  /* 0x00000000ff0e7431 */ /* 0x000fe400000001ff */
[----:B------:R-:W-:Y:S02]  /*04a0*/  IMAD.MOV.U32 R13, RZ, RZ, RZ ;  /* 0x000000ffff0d7224 */ /* 0x000fe400078e00ff */
[C---:B------:R-:W-:Y:S01]  /*04b0*/  IMAD R12, R7.reuse, R0, RZ ;  /* 0x00000000070c7224 */ /* 0x040fe200078e02ff */
[----:B------:R-:W-:-:S04]  /*04c0*/  IADD3 R7, PT, PT, R7, UR7, RZ ;  /* 0x0000000707077c10 */ /* 0x000fc8000fffe0ff */
[----:B---3--:R-:W-:Y:S02]  /*04d0*/  ISETP.GE.AND P2, PT, R7, UR12, PT ;  /* 0x0000000c07007c0c */ /* 0x008fe4000bf46270 */
[----:B------:R-:W-:Y:S01]  /*04e0*/  SHF.L.U32 R12, R12, 0x1, RZ ;  /* 0x000000010c0c7819 */ /* 0x000fe200000006ff */
[----:B0-----:R-:W-:Y:S10]  /*04f0*/  BRA.U !UP0, `(.L_x_8) ;  /* 0x0000000908707547 */ /* 0x001ff4000b800000 */
[----:B------:R-:W0:Y:S01]  /*0500*/  LDC.64 R16, c[0x0][0x3a8] ;  /* 0x0000ea00ff107b82 */ /* 0x000e220000000a00 */
[----:B------:R-:W-:Y:S01]  /*0510*/  UIMAD UR6, UR4, UR6, URZ ;  /* 0x00000006040672a4 */ /* 0x000fe2000f8e02ff */
[----:B------:R-:W-:Y:S01]  /*0520*/  MOV R14, RZ ;  /* 0x000000ff000e7202 */ /* 0x000fe20000000f00 */
[----:B------:R-:W-:Y:S01]  /*0530*/  IMAD.U32 R15, RZ, RZ, UR9 ;  /* 0x00000009ff0f7e24 */ /* 0x000fe2000f8e00ff */
[----:B------:R-:W-:Y:S01]  /*0540*/  MOV R13, RZ ;  /* 0x000000ff000d7202 */ /* 0x000fe20000000f00 */
[----:B------:R-:W-:-:S06]  /*0550*/  UIMAD UR6, UR6, 0x3, URZ ;  /* 0x00000003060678a4 */ /* 0x000fcc000f8e02ff */
[----:B------:R-:W-:-:S07]  /*0560*/  MOV R20, UR6 ;  /* 0x0000000600147c02 */ /* 0x000fce0008000f00 */
.L_x_25:
[----:B-1----:R-:W1:Y:S02]  /*0570*/  LDC.64 R18, c[0x0][0x398] ;  /* 0x0000e600ff127b82 */ /* 0x002e640000000a00 */
[----:B-1----:R-:W-:-:S05]  /*0580*/  IMAD.WIDE R18, R20, 0x4, R18 ;  /* 0x0000000414127825 */ /* 0x002fca00078e0212 */
[----:B------:R-:W2:Y:S04]  /*0590*/  LDG.E R21, desc[UR10][R18.64+0x4] ;  /* 0x0000040a12157981 */ /* 0x000ea8000c1e1900 */
[----:B------:R-:W3:Y:S04]  /*05a0*/  LDG.E R0, desc[UR10][R18.64] ;  /* 0x0000000a12007981 */ /* 0x000ee8000c1e1900 */
[----:B------:R-:W4:Y:S01]  /*05b0*/  LDG.E R24, desc[UR10][R18.64+0x8] ;  /* 0x0000080a12187981 */ /* 0x000f22000c1e1900 */
[----:B------:R-:W-:Y:S01]  /*05c0*/  VIADD R15, R15, 0x2 ;  /* 0x000000020f0f7836 */ /* 0x000fe20000000000 */
[----:B------:R-:W-:Y:S04]  /*05d0*/  BSSY.RECONVERGENT B3, `(.L_x_9) ;  /* 0x0000043000037945 */ /* 0x000fe80003800200 */
[----:B------:R-:W-:Y:S01]  /*05e0*/  ISETP.NE.AND P3, PT, R15, RZ, PT ;  /* 0x000000ff0f00720c */ /* 0x000fe20003f65270 */
[----:B--2--5:R-:W-:Y:S01]  /*05f0*/  FADD R26, -R10, R21 ;  /* 0x000000150a1a7221 */ /* 0x024fe20000000100 */
[----:B---3--:R-:W-:-:S04]  /*0600*/  FADD R22, -R9, R0 ;  /* 0x0000000009167221 */ /* 0x008fc80000000100 */
[-C--:B------:R-:W-:Y:S02]  /*0610*/  FSETP.GEU.AND P0, PT, |R26|, R5.reuse, PT ;  /* 0x000000051a00720b */ /* 0x080fe40003f0e200 */
[----:B------:R-:W-:Y:S01]  /*0620*/  MOV R0, UR15 ;  /* 0x0000000f00007c02 */ /* 0x000fe20008000f00 */
[----:B----4-:R-:W-:Y:S01]  /*0630*/  FADD R24, -R11, R24 ;  /* 0x000000180b187221 */ /* 0x010fe20000000100 */
[----:B------:R-:W-:-:S04]  /*0640*/  FSETP.GEU.OR P0, PT, |R22|, R5, P0 ;  /* 0x000000051600720b */ /* 0x000fc8000070e600 */
[----:B------:R-:W-:-:S04]  /*0650*/  FSETP.LT.AND P0, PT, |R24|, R5, !P0 ;  /* 0x000000051800720b */ /* 0x000fc80004701200 */
[----:B------:R-:W-:-:S13]  /*0660*/  ISETP.GE.OR P0, PT, R13, R0, !P0 ;  /* 0x000000000d00720c */ /* 0x000fda0004706670 */
[----:B------:R-:W-:Y:S05]  /*0670*/  @P0 BRA `(.L_x_10) ;  /* 0x0000000000e00947 */ /* 0x000fea0003800000 */
[----:B------:R-:W1:Y:S01]  /*0680*/  MUFU.RCP R2, R3 ;  /* 0x0000000300027308 */ /* 0x000e620000001000 */
[----:B------:R-:W-:Y:S01]  /*0690*/  FADD R0, R22, R5 ;  /* 0x0000000516007221 */ /* 0x000fe20000000000 */
[----:B------:R-:W-:Y:S06]  /*06a0*/  BSSY.RECONVERGENT B4, `(.L_x_11) ;  /* 0x000000b000047945 */ /* 0x000fec0003800200 */
[----:B------:R-:W2:Y:S01]  /*06b0*/  FCHK P0, R0, R3 ;  /* 0x0000000300007302 */ /* 0x000ea20000000000 */
[----:B-1----:R-:W-:-:S04]  /*06c0*/  FFMA R21, R2, -R3, 1 ;  /* 0x3f80000002157423 */ /* 0x002fc80000000803 */
[----:B------:R-:W-:-:S04]  /*06d0*/  FFMA R21, R2, R21, R2 ;  /* 0x0000001502157223 */ /* 0x000fc80000000002 */
[----:B------:R-:W-:-:S04]  /*06e0*/  FFMA R2, R0, R21, RZ ;  /* 0x0000001500027223 */ /* 0x000fc800000000ff */
[----:B------:R-:W-:-:S04]  /*06f0*/  FFMA R22, R2, -R3, R0 ;  /* 0x8000000302167223 */ /* 0x000fc80000000000 */
[----:B------:R-:W-:Y:S01]  /*0700*/  FFMA R23, R21, R22, R2 ;  /* 0x0000001615177223 */ /* 0x000fe20000000002 */
[----:B--2---:R-:W-:Y:S06]  /*0710*/  @!P0 BRA `(.L_x_12) ;  /* 0x00000000000c8947 */ /* 0x004fec0003800000 */
[----:B------:R-:W-:-:S07]  /*0720*/  MOV R2, 0x740 ;  /* 0x0000074000027802 */ /* 0x000fce0000000f00 */
[----:B0-----:R-:W-:Y:S05]  /*0730*/  CALL.REL.NOINC `($__internal_0_$__cuda_sm3x_div_rn_noftz_f32_slowpath) ;  /* 0x0000000c00407944 */ /* 0x001fea0003c00000 */
[----:B------:R-:W-:-:S07]  /*0740*/  MOV R23, R0 ;  /* 0x0000000000177202 */ /* 0x000fce0000000f00 */
.L_x_12:
[----:B------:R-:W-:Y:S05]  /*0750*/  BSYNC.RECONVERGENT B4 ;  /* 0x0000000000047941 */ /* 0x000fea0003800200 */
.L_x_11:
[----:B------:R-:W1:Y:S01]  /*0760*/  MUFU.RCP R0, R3 ;  /* 0x0000000300007308 */ /* 0x000e620000001000 */
[----:B------:R-:W-:Y:S01]  /*0770*/  FADD R25, R26, R5 ;  /* 0x000000051a197221 */ /* 0x000fe20000000000 */
[----:B------:R-:W-:Y:S06]  /*0780*/  BSSY.RECONVERGENT B4, `(.L_x_13) ;  /* 0x000000d000047945 */ /* 0x000fec0003800200 */
[----:B------:R-:W2:Y:S08]  /*0790*/  FCHK P0, R25, R3 ;  /* 0x0000000319007302 */ /* 0x000eb00000000000 */
[----:B------:R-:W3:Y:S01]  /*07a0*/  F2I.TRUNC.NTZ R23, R23 ;  /* 0x0000001700177305 */ /* 0x000ee2000020f100 */
[----:B-1----:R-:W-:-:S04]  /*07b0*/  FFMA R21, R0, -R3, 1 ;  /* 0x3f80000000157423 */ /* 0x002fc80000000803 */
[----:B------:R-:W-:-:S04]  /*07c0*/  FFMA R0, R0, R21, R0 ;  /* 0x0000001500007223 */ /* 0x000fc80000000000 */
[----:B------:R-:W-:-:S04]  /*07d0*/  FFMA R2, R0, R25, RZ ;  /* 0x0000001900027223 */ /* 0x000fc800000000ff */
[----:B------:R-:W-:-:S04]  /*07e0*/  FFMA R21, R2, -R3, R25 ;  /* 0x8000000302157223 */ /* 0x000fc80000000019 */
[----:B------:R-:W-:Y:S01]  /*07f0*/  FFMA R26, R0, R21, R2 ;  /* 0x00000015001a7223 */ /* 0x000fe20000000002 */
[----:B--23--:R-:W-:Y:S06]  /*0800*/  @!P0 BRA `(.L_x_14) ;  /* 0x0000000000108947 */ /* 0x00cfec0003800000 */
[----:B------:R-:W-:Y:S01]  /*0810*/  IMAD.MOV.U32 R0, RZ, RZ, R25 ;  /* 0x000000ffff007224 */ /* 0x000fe200078e0019 */
[----:B------:R-:W-:-:S07]  /*0820*/  MOV R2, 0x840 ;  /* 0x0000084000027802 */ /* 0x000fce0000000f00 */
[----:B0-----:R-:W-:Y:S05]  /*0830*/  CALL.REL.NOINC `($__internal_0_$__cuda_sm3x_div_rn_noftz_f32_slowpath) ;  /* 0x0000000c00007944 */ /* 0x001fea0003c00000 */
[----:B------:R-:W-:-:S07]  /*0840*/  MOV R26, R0 ;  /* 0x00000000001a7202 */ /* 0x000fce0000000f00 */
.L_x_14:
[----:B------:R-:W-:Y:S05]  /*0850*/  BSYNC.RECONVERGENT B4 ;  /* 0x0000000000047941 */ /* 0x000fea0003800200 */
.L_x_13:
        /* <DEDUP_REMOVED lines=11> */
[----:B------:R-:W-:Y:S02]  /*0910*/  MOV R0, R25 ;  /* 0x0000001900007202 */ /* 0x000fe40000000f00 */
[----:B------:R-:W-:-:S07]  /*0920*/  MOV R2, 0x940 ;  /* 0x0000094000027802 */ /* 0x000fce0000000f00 */
[----:B0-----:R-:W-:Y:S05]  /*0930*/  CALL.REL.NOINC `($__internal_0_$__cuda_sm3x_div_rn_noftz_f32_slowpath) ;  /* 0x0000000800c07944 */ /* 0x001fea0003c00000 */
[----:B------:R-:W-:-:S07]  /*0940*/  IMAD.MOV.U32 R2, RZ, RZ, R0 ;  /* 0x000000ffff027224 */ /* 0x000fce00078e0000 */
.L_x_16:
[----:B------:R-:W-:Y:S05]  /*0950*/  BSYNC.RECONVERGENT B4 ;  /* 0x0000000000047941 */ /* 0x000fea0003800200 */
.L_x_15:
[----:B------:R-:W1:Y:S01]  /*0960*/  F2I.TRUNC.NTZ R2, R2 ;  /* 0x0000000200027305 */ /* 0x000e62000020f100 */
[----:B------:R-:W-:Y:S01]  /*0970*/  MOV R0, UR15 ;  /* 0x0000000f00007c02 */ /* 0x000fe20008000f00 */
[----:B------:R-:W-:-:S04]  /*0980*/  IMAD R23, R23, UR13, R26 ;  /* 0x0000000d17177c24 */ /* 0x000fc8000f8e021a */
[----:B------:R-:W-:Y:S02]  /*0990*/  IMAD R21, R6, R0, R13 ;  /* 0x0000000006157224 */ /* 0x000fe400078e020d */
[----:B------:R-:W-:-:S03]  /*09a0*/  VIADD R13, R13, 0x1 ;  /* 0x000000010d0d7836 */ /* 0x000fc60000000000 */
[----:B------:R-:W-:Y:S01]  /*09b0*/  LEA R25, R21, R12, 0x1 ;  /* 0x0000000c15197211 */ /* 0x000fe200078e08ff */
[----:B-1----:R-:W-:-:S04]  /*09c0*/  IMAD R21, R23, UR13, R2 ;  /* 0x0000000d17157c24 */ /* 0x002fc8000f8e0202 */
[----:B0-----:R-:W-:-:S05]  /*09d0*/  IMAD.WIDE R22, R25, 0x4, R16 ;  /* 0x0000000419167825 */ /* 0x001fca00078e0210 */
[----:B------:R1:W-:Y:S04]  /*09e0*/  STG.E desc[UR10][R22.64+0x4], R21 ;  /* 0x0000041516007986 */ /* 0x0003e8000c10190a */
[----:B------:R1:W-:Y:S02]  /*09f0*/  STG.E desc[UR10][R22.64], R14 ;  /* 0x0000000e16007986 */ /* 0x0003e4000c10190a */
.L_x_10:
[----:B------:R-:W-:Y:S05]  /*0a00*/  BSYNC.RECONVERGENT B3 ;  /* 0x0000000000037941 */ /* 0x000fea0003800200 */
.L_x_9:
[----:B-1----:R-:W2:Y:S04]  /*0a10*/  LDG.E R21, desc[UR10][R18.64+0x10] ;  /* 0x0000100a12157981 */ /* 0x002ea8000c1e1900 */
[----:B------:R-:W3:Y:S04]  /*0a20*/  LDG.E R2, desc[UR10][R18.64+0xc] ;  /* 0x00000c0a12027981 */ /* 0x000ee8000c1e1900 */
[----:B------:R-:W4:Y:S01]  /*0a30*/  LDG.E R24, desc[UR10][R18.64+0x14] ;  /* 0x0000140a12187981 */ /* 0x000f22000c1e1900 */
[----:B------:R-:W-:Y:S01]  /*0a40*/  BSSY.RECONVERGENT B3, `(.L_x_17) ;  /* 0x0000043000037945 */ /* 0x000fe20003800200 */
[----:B--2---:R-:W-:Y:S01]  /*0a50*/  FADD R26, -R10, R21 ;  /* 0x000000150a1a7221 */ /* 0x004fe20000000100 */
[----:B---3--:R-:W-:-:S04]  /*0a60*/  FADD R2, -R9, R2 ;  /* 0x0000000209027221 */ /* 0x008fc80000000100 */
[----:B------:R-:W-:Y:S01]  /*0a70*/  FSETP.GEU.AND P0, PT, |R26|, R5, PT ;  /* 0x000000051a00720b */ /* 0x000fe20003f0e200 */
[----:B----4-:R-:W-:-:S03]  /*0a80*/  FADD R24, -R11, R24 ;  /* 0x000000180b187221 */ /* 0x010fc60000000100 */
        /* <DEDUP_REMOVED lines=14> */
[----:B------:R-:W-:Y:S02]  /*0b70*/  MOV R0, R21 ;  /* 0x0000001500007202 */ /* 0x000fe40000000f00 */
[----:B------:R-:W-:-:S07]  /*0b80*/  MOV R2, 0xba0 ;  /* 0x00000ba000027802 */ /* 0x000fce0000000f00 */
[----:B0-----:R-:W-:Y:S05]  /*0b90*/  CALL.REL.NOINC `($__internal_0_$__cuda_sm3x_div_rn_noftz_f32_slowpath) ;  /* 0x0000000800287944 */ /* 0x001fea0003c00000 */
[----:B------:R-:W-:-:S07]  /*0ba0*/  MOV R18, R0 ;  /* 0x0000000000127202 */ /* 0x000fce0000000f00 */
.L_x_20:
[----:B------:R-:W-:Y:S05]  /*0bb0*/  BSYNC.RECONVERGENT B4 ;  /* 0x0000000000047941 */ /* 0x000fea0003800200 */
.L_x_19:
        /* <DEDUP_REMOVED lines=15> */
.L_x_22:
[----:B------:R-:W-:Y:S05]  /*0cb0*/  BSYNC.RECONVERGENT B4 ;  /* 0x0000000000047941 */ /* 0x000fea0003800200 */
.L_x_21:
        /* <DEDUP_REMOVED lines=14> */
[----:B------:R-:W-:-:S07]  /*0da0*/  MOV R2, R0 ;  /* 0x0000000000027202 */ /* 0x000fce0000000f00 */
.L_x_24:
[----:B------:R-:W-:Y:S05]  /*0db0*/  BSYNC.RECONVERGENT B4 ;  /* 0x0000000000047941 */ /* 0x000fea0003800200 */
.L_x_23:
[----:B------:R-:W1:Y:S01]  /*0dc0*/  F2I.TRUNC.NTZ R2, R2 ;  /* 0x0000000200027305 */ /* 0x000e62000020f100 */
[----:B------:R-:W-:Y:S01]  /*0dd0*/  IMAD.U32 R0, RZ, RZ, UR15 ;  /* 0x0000000fff007e24 */ /* 0x000fe2000f8e00ff */
[----:B------:R-:W-:-:S03]  /*0de0*/  IADD3 R23, PT, PT, R14, 0x1, RZ ;  /* 0x000000010e177810 */ /* 0x000fc60007ffe0ff */
[----:B------:R-:W-:Y:S01]  /*0df0*/  IMAD R21, R6, R0, R13 ;  /* 0x0000000006157224 */ /* 0x000fe200078e020d */
[----:B------:R-:W-:-:S04]  /*0e00*/  IADD3 R13, PT, PT, R13, 0x1, RZ ;  /* 0x000000010d0d7810 */ /* 0x000fc80007ffe0ff */
[----:B------:R-:W-:Y:S01]  /*0e10*/  LEA R25, R21, R12, 0x1 ;  /* 0x0000000c15197211 */ /* 0x000fe200078e08ff */
[----:B------:R-:W-:-:S04]  /*0e20*/  IMAD R21, R18, UR13, R19 ;  /* 0x0000000d12157c24 */ /* 0x000fc8000f8e0213 */
[----:B0-----:R-:W-:-:S04]  /*0e30*/  IMAD.WIDE R18, R25, 0x4, R16 ;  /* 0x0000000419127825 */ /* 0x001fc800078e0210 */
[----:B-1----:R-:W-:Y:S01]  /*0e40*/  IMAD R21, R21, UR13, R2 ;  /* 0x0000000d15157c24 */ /* 0x002fe2000f8e0202 */
[----:B------:R1:W-:Y:S04]  /*0e50*/  STG.E desc[UR10][R18.64], R23 ;  /* 0x0000001712007986 */ /* 0x0003e8000c10190a */
[----:B------:R1:W-:Y:S02]  /*0e60*/  STG.E desc[UR10][R18.64+0x4], R21 ;  /* 0x0000041512007986 */ /* 0x0003e4000c10190a */
.L_x_18:
[----:B------:R-:W-:Y:S05]  /*0e70*/  BSYNC.RECONVERGENT B3 ;  /* 0x0000000000037941 */ /* 0x000fea0003800200 */
.L_x_17:
[----:B------:R-:W-:Y:S01]  /*0e80*/  VIADD R14, R14, 0x2 ;  /* 0x000000020e0e7836 */ /* 0x000fe20000000000 */
[----:B------:R-:W-:Y:S01]  /*0e90*/  IADD3 R20, PT, PT, R20, 0x6, RZ ;  /* 0x0000000614147810 */ /* 0x000fe20007ffe0ff */
[----:B------:R-:W-:Y:S06]  /*0ea0*/  @P3 BRA `(.L_x_25) ;  /* 0xfffffff400b03947 */ /* 0x000fec000383ffff */
[----:B------:R-:W-:-:S07]  /*0eb0*/  MOV R14, UR5 ;  /* 0x00000005000e7c02 */ /* 0x000fce0008000f00 */
.L_x_8:
[----:B------:R-:W2:Y:S02]  /*0ec0*/  LDC R15, c[0x0][0x384] ;  /* 0x0000e100ff0f7b82 */ /* 0x000ea40000000800 */
[----:B--2---:R-:W-:-:S13]  /*0ed0*/  LOP3.LUT P0, RZ, R15, 0x1, RZ, 0xc0, !PT ;  /* 0x000000010fff7812 */ /* 0x004fda000780c0ff */
[----:B------:R-:W-:Y:S05]  /*0ee0*/  @!P0 BRA `(.L_x_26) ;  /* 0x00000004002c8947 */ /* 0x000fea0003800000 */
[----:B-1----:R-:W1:Y:S01]  /*0ef0*/  LDC.64 R18, c[0x0][0x398] ;  /* 0x0000e600ff127b82 */ /* 0x002e620000000a00 */
[----:B------:R-:W-:-:S04]  /*0f00*/  IMAD R2, R15, UR4, R14 ;  /* 0x000000040f027c24 */ /* 0x000fc8000f8e020e */
[----:B------:R-:W-:-:S04]  /*0f10*/  IMAD R15, R2, 0x3, RZ ;  /* 0x00000003020f7824 */ /* 0x000fc800078e02ff */
[----:B-1----:R-:W-:-:S05]  /*0f20*/  IMAD.WIDE R18, R15, 0x4, R18 ;  /* 0x000000040f127825 */ /* 0x002fca00078e0212 */
[----:B------:R-:W2:Y:S04]  /*0f30*/  LDG.E R15, desc[UR10][R18.64+0x4] ;  /* 0x0000040a120f7981 */ /* 0x000ea8000c1e1900 */
[----:B------:R-:W3:Y:S04]  /*0f40*/  LDG.E R2, desc[UR10][R18.64] ;  /* 0x0000000a12027981 */ /* 0x000ee8000c1e1900 */
[----:B0-----:R-:W4:Y:S01]  /*0f50*/  LDG.E R16, desc[UR10][R18.64+0x8] ;  /* 0x0000080a12107981 */ /* 0x001f22000c1e1900 */
[----:B------:R-:W-:Y:S01]  /*0f60*/  BSSY.RECONVERGENT B3, `(.L_x_26) ;  /* 0x0000043000037945 */ /* 0x000fe20003800200 */
[----:B--2--5:R-:W-:Y:S01]  /*0f70*/  FADD R10, -R10, R15 ;  /* 0x0000000f0a0a7221 */ /* 0x024fe20000000100 */
[----:B---3--:R-:W-:-:S04]  /*0f80*/  FADD R2, -R9, R2 ;  /* 0x0000000209027221 */ /* 0x008fc80000000100 */
[----:B------:R-:W-:Y:S01]  /*0f90*/  FSETP.GEU.AND P0, PT, |R10|, R5, PT ;  /* 0x000000050a00720b */ /* 0x000fe20003f0e200 */
[----:B----4-:R-:W-:-:S03]  /*0fa0*/  FADD R16, -R11, R16 ;  /* 0x000000100b107221 */ /* 0x010fc60000000100 */
[----:B------:R-:W-:-:S04]  /*0fb0*/  FSETP.GEU.OR P0, PT, |R2|, R5, P0 ;  /* 0x000000050200720b */ /* 0x000fc8000070e600 */
[----:B------:R-:W-:-:S04]  /*0fc0*/  FSETP.LT.AND P0, PT, |R16|, R5, !P0 ;  /* 0x000000051000720b */ /* 0x000fc80004701200 */
[----:B------:R-:W-:-:S13]  /*0fd0*/  ISETP.GE.OR P0, PT, R13, R0, !P0 ;  /* 0x000000000d00720c */ /* 0x000fda0004706670 */
[----:B------:R-:W-:Y:S05]  /*0fe0*/  @P0 BRA `(.L_x_27) ;  /* 0x0000000000e80947 */ /* 0x000fea0003800000 */
[----:B------:R-:W0:Y:S01]  /*0ff0*/  MUFU.RCP R0, R3 ;  /* 0x0000000300007308 */ /* 0x000e220000001000 */
[----:B------:R-:W-:Y:S01]  /*1000*/  FADD R11, R2, R5 ;  /* 0x00000005020b7221 */ /* 0x000fe20000000000 */
[----:B------:R-:W-:Y:S06]  /*1010*/  BSSY.RECONVERGENT B4, `(.L_x_28) ;  /* 0x000000c000047945 */ /* 0x000fec0003800200 */
[----:B------:R-:W1:Y:S01]  /*1020*/  FCHK P0, R11, R3 ;  /* 0x000000030b007302 */ /* 0x000e620000000000 */
[----:B0-----:R-:W-:-:S04]  /*1030*/  FFMA R9, R0, -R3, 1 ;  /* 0x3f80000000097423 */ /* 0x001fc80000000803 */
[----:B------:R-:W-:-:S04]  /*1040*/  FFMA R0, R0, R9, R0 ;  /* 0x0000000900007223 */ /* 0x000fc80000000000 */
[----:B------:R-:W-:-:S04]  /*1050*/  FFMA R2, R0, R11, RZ ;  /* 0x0000000b00027223 */ /* 0x000fc800000000ff */
[----:B------:R-:W-:-:S04]  /*1060*/  FFMA R9, R2, -R3, R11 ;  /* 0x8000000302097223 */ /* 0x000fc8000000000b */
[----:B------:R-:W-:Y:S01]  /*1070*/  FFMA R9, R0, R9, R2 ;  /* 0x0000000900097223 */ /* 0x000fe20000000002 */
[----:B-1----:R-:W-:Y:S06]  /*1080*/  @!P0 BRA `(.L_x_29) ;  /* 0x0000000000108947 */ /* 0x002fec0003800000 */
[----:B------:R-:W-:Y:S02]  /*1090*/  MOV R0, R11 ;  /* 0x0000000b00007202 */ /* 0x000fe40000000f00 */
[----:B------:R-:W-:-:S07]  /*10a0*/  MOV R2, 0x10c0 ;  /* 0x000010c000027802 */ /* 0x000fce0000000f00 */
[----:B------:R-:W-:Y:S05]  /*10b0*/  CALL.REL.NOINC `($__internal_0_$__cuda_sm3x_div_rn_noftz_f32_slowpath) ;  /* 0x0000000000e07944 */ /* 0x000fea0003c00000 */
[----:B------:R-:W-:-:S07]  /*10c0*/  IMAD.MOV.U32 R9, RZ, RZ, R0 ;  /* 0x000000ffff097224 */ /* 0x000fce00078e0000 */
.L_x_29:
[----:B------:R-:W-:Y:S05]  /*10d0*/  BSYNC.RECONVERGENT B4 ;  /* 0x0000000000047941 */ /* 0x000fea0003800200 */
.L_x_28:
[----:B------:R-:W0:Y:S01]  /*10e0*/  MUFU.RCP R0, R3 ;  /* 0x0000000300007308 */ /* 0x000e220000001000 */
[----:B------:R-:W-:Y:S01]  /*10f0*/  FADD R15, R10, R5 ;  /* 0x000000050a0f7221 */ /* 0x000fe20000000000 */
[----:B------:R-:W-:Y:S06]  /*1100*/  BSSY.RECONVERGENT B4, `(.L_x_30) ;  /* 0x000000d000047945 */ /* 0x000fec0003800200 */
[----:B------:R-:W1:Y:S08]  /*1110*/  FCHK P0, R15, R3 ;  /* 0x000000030f007302 */ /* 0x000e700000000000 */
[----:B------:R-:W2:Y:S01]  /*1120*/  F2I.TRUNC.NTZ R9, R9 ;  /* 0x0000000900097305 */ /* 0x000ea2000020f100 */
[----:B0-----:R-:W-:-:S04]  /*1130*/  FFMA R11, R0, -R3, 1 ;  /* 0x3f800000000b7423 */ /* 0x001fc80000000803 */
[----:B------:R-:W-:-:S04]  /*1140*/  FFMA R0, R0, R11, R0 ;  /* 0x0000000b00007223 */ /* 0x000fc80000000000 */
[----:B------:R-:W-:-:S04]  /*1150*/  FFMA R2, R0, R15, RZ ;  /* 0x0000000f00027223 */ /* 0x000fc800000000ff */
[----:B------:R-:W-:-:S04]  /*1160*/  FFMA R11, R2, -R3, R15 ;  /* 0x80000003020b7223 */ /* 0x000fc8000000000f */
[----:B------:R-:W-:Y:S01]  /*1170*/  FFMA R10, R0, R11, R2 ;  /* 0x0000000b000a7223 */ /* 0x000fe20000000002 */
[----:B-12---:R-:W-:Y:S06]  /*1180*/  @!P0 BRA `(.L_x_31) ;  /* 0x0000000000108947 */ /* 0x006fec0003800000 */
[----:B------:R-:W-:Y:S02]  /*1190*/  MOV R0, R15 ;  /* 0x0000000f00007202 */ /* 0x000fe40000000f00 */
[----:B------:R-:W-:-:S07]  /*11a0*/  MOV R2, 0x11c0 ;  /* 0x000011c000027802 */ /* 0x000fce0000000f00 */
[----:B------:R-:W-:Y:S05]  /*11b0*/  CALL.REL.NOINC `($__internal_0_$__cuda_sm3x_div_rn_noftz_f32_slowpath) ;  /* 0x0000000000a07944 */ /* 0x000fea0003c00000 */
[----:B------:R-:W-:-:S07]  /*11c0*/  MOV R10, R0 ;  /* 0x00000000000a7202 */ /* 0x000fce0000000f00 */
.L_x_31:
[----:B------:R-:W-:Y:S05]  /*11d0*/  BSYNC.RECONVERGENT B4 ;  /* 0x0000000000047941 */ /* 0x000fea0003800200 */
.L_x_30:
        /* <DEDUP_REMOVED lines=14> */
.L_x_33:
[----:B------:R-:W-:Y:S05]  /*12c0*/  BSYNC.RECONVERGENT B4 ;  /* 0x0000000000047941 */ /* 0x000fea0003800200 */
.L_x_32:
[----:B------:R-:W0:Y:S01]  /*12d0*/  LDCU UR12, c[0x0][0x390] ;  /* 0x00007200ff0c77ac */ /* 0x000e220008000800 */
[----:B------:R-:W1:Y:S01]  /*12e0*/  LDC.64 R16, c[0x0][0x3a8] ;  /* 0x0000ea00ff107b82 */ /* 0x000e620000000a00 */
[----:B------:R-:W2:Y:S01]  /*12f0*/  F2I.TRUNC.NTZ R0, R0 ;  /* 0x0000000000007305 */ /* 0x000ea2000020f100 */
[----:B------:R-:W3:Y:S01]  /*1300*/  LDCU UR6, c[0x0][0x38c] ;  /* 0x00007180ff0677ac */ /* 0x000ee20008000800 */
[----:B0-----:R-:W-:Y:S01]  /*1310*/  IMAD R11, R6, UR12, R13 ;  /* 0x0000000c060b7c24 */ /* 0x001fe2000f8e020d */
[----:B------:R-:W-:-:S03]  /*1320*/  IADD3 R13, PT, PT, R13, 0x1, RZ ;  /* 0x000000010d0d7810 */ /* 0x000fc60007ffe0ff */
[----:B------:R-:W-:Y:S02]  /*1330*/  IMAD R11, R11, 0x2, R12 ;  /* 0x000000020b0b7824 */ /* 0x000fe400078e020c */
[----:B---3--:R-:W-:Y:S02]  /*1340*/  IMAD R9, R9, UR6, R10 ;  /* 0x0000000609097c24 */ /* 0x008fe4000f8e020a */
[----:B-1----:R-:W-:-:S04]  /*1350*/  IMAD.WIDE R10, R11, 0x4, R16 ;  /* 0x000000040b0a7825 */ /* 0x002fc800078e0210 */
[----:B--2---:R-:W-:Y:S01]  /*1360*/  IMAD R9, R9, UR6, R0 ;  /* 0x0000000609097c24 */ /* 0x004fe2000f8e0200 */
[----:B------:R0:W-:Y:S04]  /*1370*/  STG.E desc[UR10][R10.64], R14 ;  /* 0x0000000e0a007986 */ /* 0x0001e8000c10190a */
[----:B------:R0:W-:Y:S02]  /*1380*/  STG.E desc[UR10][R10.64+0x4], R9 ;  /* 0x000004090a007986 */ /* 0x0001e4000c10190a */
.L_x_27:
[----:B------:R-:W-:Y:S05]  /*1390*/  BSYNC.RECONVERGENT B3 ;  /* 0x0000000000037941 */ /* 0x000fea0003800200 */
.L_x_26:
[----:B0----5:R-:W0:Y:S02]  /*13a0*/  LDC.64 R10, c[0x0][0x3b0] ;  /* 0x0000ec00ff0a7b82 */ /* 0x021e240000000a00 */
[----:B0-----:R-:W-:-:S05]  /*13b0*/  IMAD.WIDE R8, R8, 0x4, R10 ;  /* 0x0000000408087825 */ /* 0x001fca00078e020a */
[----:B------:R0:W-:Y:S01]  /*13c0*/  STG.E desc[UR10][R8.64], R13 ;  /* 0x0000000d08007986 */ /* 0x0001e2000c10190a */
[----:B------:R-:W-:Y:S05]  /*13d0*/  @!P2 BRA `(.L_x_34) ;  /* 0xffffffec00fca947 */ /* 0x000fea000383ffff */
.L_x_7:
[----:B-123--:R-:W-:Y:S05]  /*13e0*/  BSYNC.RECONVERGENT B0 ;  /* 0x0000000000007941 */ /* 0x00efea0003800200 */
.L_x_6:
[----:B------:R-:W1:Y:S01]  /*13f0*/  LDCU UR6, c[0x0][0x380] ;  /* 0x00007000ff0677ac */ /* 0x000e620008000800 */
[----:B------:R-:W-:-:S04]  /*1400*/  UIADD3 UR4, UPT, UPT, UR8, UR4, URZ ;  /* 0x0000000408047290 */ /* 0x000fc8000fffe0ff */
[----:B-1----:R-:W-:-:S09]  /*1410*/  UISETP.GE.AND UP0, UPT, UR4, UR6, UPT ;  /* 0x000000060400728c */ /* 0x002fd2000bf06270 */
[----:B------:R-:W-:Y:S05]  /*1420*/  BRA.U !UP0, `(.L_x_35) ;  /* 0xffffffed08c87547 */ /* 0x000fea000b83ffff */
[----:B------:R-:W-:Y:S05]  /*1430*/  EXIT ;  /* 0x000000000000794d */ /* 0x000fea0003800000 */
        .weak           $__internal_0_$__cuda_sm3x_div_rn_noftz_f32_slowpath
        .type           $__internal_0_$__cuda_sm3x_div_rn_noftz_f32_slowpath,@function
        .size           $__internal_0_$__cuda_sm3x_div_rn_noftz_f32_slowpath,(.L_x_128 - $__internal_0_$__cuda_sm3x_div_rn_noftz_f32_slowpath)
$__internal_0_$__cuda_sm3x_div_rn_noftz_f32_slowpath:
[--C-:B------:R-:W-:Y:S01]  /*1440*/  SHF.R.U32.HI R22, RZ, 0x17, R3.reuse ;  /* 0x00000017ff167819 */ /* 0x100fe20000011603 */
[----:B------:R-:W-:Y:S01]  /*1450*/  BSSY.RECONVERGENT B1, `(.L_x_36) ;  /* 0x0000063000017945 */ /* 0x000fe20003800200 */
[----:B------:R-:W-:Y:S01]  /*1460*/  SHF.R.U32.HI R25, RZ, 0x17, R0 ;  /* 0x00000017ff197819 */ /* 0x000fe20000011600 */
[----:B------:R-:W-:Y:S01]  /*1470*/  IMAD.MOV.U32 R29, RZ, RZ, R3 ;  /* 0x000000ffff1d7224 */ /* 0x000fe200078e0003 */
[----:B------:R-:W-:Y:S02]  /*1480*/  LOP3.LUT R22, R22, 0xff, RZ, 0xc0, !PT ;  /* 0x000000ff16167812 */ /* 0x000fe400078ec0ff */
[----:B------:R-:W-:Y:S02]  /*1490*/  LOP3.LUT R25, R25, 0xff, RZ, 0xc0, !PT ;  /* 0x000000ff19197812 */ /* 0x000fe400078ec0ff */
[----:B------:R-:W-:Y:S02]  /*14a0*/  IADD3 R27, PT, PT, R22, -0x1, RZ ;  /* 0xffffffff161b7810 */ /* 0x000fe40007ffe0ff */
[----:B------:R-:W-:-:S02]  /*14b0*/  IADD3 R28, PT, PT, R25, -0x1, RZ ;  /* 0xffffffff191c7810 */ /* 0x000fc40007ffe0ff */
[----:B------:R-:W-:-:S04]  /*14c0*/  ISETP.GT.U32.AND P0, PT, R27, 0xfd, PT ;  /* 0x000000fd1b00780c */ /* 0x000fc80003f04070 */
[----:B------:R-:W-:-:S13]  /*14d0*/  ISETP.GT.U32.OR P0, PT, R28, 0xfd, P0 ;  /* 0x000000fd1c00780c */ /* 0x000fda0000704470 */
[----:B------:R-:W-:Y:S01]  /*14e0*/  @!P0 MOV R21, RZ ;  /* 0x000000ff00158202 */ /* 0x000fe20000000f00 */
[----:B------:R-:W-:Y:S06]  /*14f0*/  @!P0 BRA `(.L_x_37) ;  /* 0x00000000005c8947 */ /* 0x000fec0003800000 */
[----:B------:R-:W-:Y:S02]  /*1500*/  FSETP.GTU.FTZ.AND P0, PT, |R0|, +INF , PT ;  /* 0x7f8000000000780b */ /* 0x000fe40003f1c200 */
[----:B------:R-:W-:-:S04]  /*1510*/  FSETP.GTU.FTZ.AND P1, PT, |R3|, +INF , PT ;  /* 0x7f8000000300780b */ /* 0x000fc80003f3c200 */
[----:B------:R-:W-:-:S13]  /*1520*/  PLOP3.LUT P0, PT, P0, P1, PT, 0xf8, 0x8f ;  /* 0x00000000008f781c */ /* 0x000fda0000703f70 */
[----:B------:R-:W-:Y:S05]  /*1530*/  @P0 BRA `(.L_x_38) ;  /* 0x00000004004c0947 */ /* 0x000fea0003800000 */
[----:B------:R-:W-:-:S13]  /*1540*/  LOP3.LUT P0, RZ, R29, 0x7fffffff, R0, 0xc8, !PT ;  /* 0x7fffffff1dff7812 */ /* 0x000fda000780c800 */
[----:B------:R-:W-:Y:S05]  /*1550*/  @!P0 BRA `(.L_x_39) ;  /* 0x00000004003c8947 */ /* 0x000fea0003800000 */
[C---:B------:R-:W-:Y:S02]  /*1560*/  FSETP.NEU.FTZ.AND P4, PT, |R0|.reuse, +INF , PT ;  /* 0x7f8000000000780b */ /* 0x040fe40003f9d200 */
[----:B------:R-:W-:Y:S02]  /*1570*/  FSETP.NEU.FTZ.AND P1, PT, |R3|, +INF , PT ;  /* 0x7f8000000300780b */ /* 0x000fe40003f3d200 */
[----:B------:R-:W-:-:S11]  /*1580*/  FSETP.NEU.FTZ.AND P0, PT, |R0|, +INF , PT ;  /* 0x7f8000000000780b */ /* 0x000fd60003f1d200 */
[----:B------:R-:W-:Y:S05]  /*1590*/  @!P1 BRA !P4, `(.L_x_39) ;  /* 0x00000004002c9947 */ /* 0x000fea0006000000 */
[----:B------:R-:W-:-:S04]  /*15a0*/  LOP3.LUT P4, RZ, R0, 0x7fffffff, RZ, 0xc0, !PT ;  /* 0x7fffffff00ff7812 */ /* 0x000fc8000788c0ff */
[----:B------:R-:W-:-:S13]  /*15b0*/  PLOP3.LUT P1, PT, P1, P4, PT, 0x2f, 0xf2 ;  /* 0x0000000000f2781c */ /* 0x000fda0000f28577 */
[----:B------:R-:W-:Y:S05]  /*15c0*/  @P1 BRA `(.L_x_40) ;  /* 0x0000000400181947 */ /* 0x000fea0003800000 */
[----:B------:R-:W-:-:S04]  /*15d0*/  LOP3.LUT P1, RZ, R29, 0x7fffffff, RZ, 0xc0, !PT ;  /* 0x7fffffff1dff7812 */ /* 0x000fc8000782c0ff */
[----:B------:R-:W-:-:S13]  /*15e0*/  PLOP3.LUT P0, PT, P0, P1, PT, 0x2f, 0xf2 ;  /* 0x0000000000f2781c */ /* 0x000fda0000702577 */
[----:B------:R-:W-:Y:S05]  /*15f0*/  @P0 BRA `(.L_x_41) ;  /* 0x0000000400000947 */ /* 0x000fea0003800000 */
[----:B------:R-:W-:Y:S02]  /*1600*/  ISETP.GE.AND P0, PT, R28, RZ, PT ;  /* 0x000000ff1c00720c */ /* 0x000fe40003f06270 */
[----:B------:R-:W-:-:S11]  /*1610*/  ISETP.GE.AND P1, PT, R27, RZ, PT ;  /* 0x000000ff1b00720c */ /* 0x000fd60003f26270 */
[----:B------:R-:W-:Y:S01]  /*1620*/  @P0 MOV R21, RZ ;  /* 0x000000ff00150202 */ /* 0x000fe20000000f00 */
[----:B------:R-:W-:Y:S01]  /*1630*/  @!P0 FFMA R0, R0, 1.84467440737095516160e+19, RZ ;  /* 0x5f80000000008823 */ /* 0x000fe200000000ff */
[----:B------:R-:W-:Y:S01]  /*1640*/  @!P0 MOV R21, 0xffffffc0 ;  /* 0xffffffc000158802 */ /* 0x000fe20000000f00 */
[----:B------:R-:W-:-:S04]  /*1650*/  @!P1 FFMA R29, R3, 1.84467440737095516160e+19, RZ ;  /* 0x5f800000031d9823 */ /* 0x000fc800000000ff */
[----:B------:R-:W-:-:S07]  /*1660*/  @!P1 VIADD R21, R21, 0x40 ;  /* 0x0000004015159836 */ /* 0x000fce0000000000 */
.L_x_37:
[----:B------:R-:W-:Y:S01]  /*1670*/  LEA R28, R22, 0xc0800000, 0x17 ;  /* 0xc0800000161c7811 */ /* 0x000fe200078eb8ff */
[----:B------:R-:W-:Y:S03]  /*1680*/  BSSY.RECONVERGENT B2, `(.L_x_42) ;  /* 0x0000036000027945 */ /* 0x000fe60003800200 */
[----:B------:R-:W-:Y:S02]  /*1690*/  IADD3 R28, PT, PT, -R28, R29, RZ ;  /* 0x0000001d1c1c7210 */ /* 0x000fe40007ffe1ff */
[----:B------:R-:W-:Y:S02]  /*16a0*/  IADD3 R29, PT, PT, R25, -0x7f, RZ ;  /* 0xffffff81191d7810 */ /* 0x000fe40007ffe0ff */
[----:B------:R-:W0:Y:S01]  /*16b0*/  MUFU.RCP R27, R28 ;  /* 0x0000001c001b7308 */ /* 0x000e220000001000 */
[----:B------:R-:W-:Y:S01]  /*16c0*/  FADD.FTZ R25, -R28, -RZ ;  /* 0x800000ff1c197221 */ /* 0x000fe20000010100 */
[C---:B------:R-:W-:Y:S01]  /*16d0*/  IADD3 R22, PT, PT, R29.reuse, 0x7f, -R22 ;  /* 0x0000007f1d167810 */ /* 0x040fe20007ffe816 */
[----:B------:R-:W-:-:S03]  /*16e0*/  IMAD R0, R29, -0x800000, R0 ;  /* 0xff8000001d007824 */ /* 0x000fc600078e0200 */
[----:B------:R-:W-:Y:S01]  /*16f0*/  IADD3 R21, PT, PT, R22, R21, RZ ;  /* 0x0000001516157210 */ /* 0x000fe20007ffe0ff */
[----:B0-----:R-:W-:-:S04]  /*1700*/  FFMA R30, R27, R25, 1 ;  /* 0x3f8000001b1e7423 */ /* 0x001fc80000000019 */
[----:B------:R-:W-:-:S04]  /*1710*/  FFMA R27, R27, R30, R27 ;  /* 0x0000001e1b1b7223 */ /* 0x000fc8000000001b */
[----:B------:R-:W-:-:S04]  /*1720*/  FFMA R30, R0, R27, RZ ;  /* 0x0000001b001e7223 */ /* 0x000fc800000000ff */
[----:B------:R-:W-:-:S04]  /*1730*/  FFMA R22, R25, R30, R0 ;  /* 0x0000001e19167223 */ /* 0x000fc80000000000 */
[----:B------:R-:W-:-:S04]  /*1740*/  FFMA R22, R27, R22, R30 ;  /* 0x000000161b167223 */ /* 0x000fc8000000001e */
[----:B------:R-:W-:-:S04]  /*1750*/  FFMA R29, R25, R22, R0 ;  /* 0x00000016191d7223 */ /* 0x000fc80000000000 */
[----:B------:R-:W-:-:S05]  /*1760*/  FFMA R0, R27, R29, R22 ;  /* 0x0000001d1b007223 */ /* 0x000fca0000000016 */
[----:B------:R-:W-:-:S04]  /*1770*/  SHF.R.U32.HI R28, RZ, 0x17, R0 ;  /* 0x00000017ff1c7819 */ /* 0x000fc80000011600 */
[----:B------:R-:W-:-:S05]  /*1780*/  LOP3.LUT R28, R28, 0xff, RZ, 0xc0, !PT ;  /* 0x000000ff1c1c7812 */ /* 0x000fca00078ec0ff */
[----:B------:R-:W-:-:S05]  /*1790*/  IMAD.IADD R25, R28, 0x1, R21 ;  /* 0x000000011c197824 */ /* 0x000fca00078e0215 */
[----:B------:R-:W-:-:S04]  /*17a0*/  IADD3 R28, PT, PT, R25, -0x1, RZ ;  /* 0xffffffff191c7810 */ /* 0x000fc80007ffe0ff */
[----:B------:R-:W-:-:S13]  /*17b0*/  ISETP.GE.U32.AND P0, PT, R28, 0xfe, PT ;  /* 0x000000fe1c00780c */ /* 0x000fda0003f06070 */
[----:B------:R-:W-:Y:S05]  /*17c0*/  @!P0 BRA `(.L_x_43) ;  /* 0x0000000000808947 */ /* 0x000fea0003800000 */
[----:B------:R-:W-:-:S13]  /*17d0*/  ISETP.GT.AND P0, PT, R25, 0xfe, PT ;  /* 0x000000fe1900780c */ /* 0x000fda0003f04270 */
[----:B------:R-:W-:Y:S05]  /*17e0*/  @P0 BRA `(.L_x_44) ;  /* 0x00000000006c0947 */ /* 0x000fea0003800000 */
[----:B------:R-:W-:-:S13]  /*17f0*/  ISETP.GE.AND P0, PT, R25, 0x1, PT ;  /* 0x000000011900780c */ /* 0x000fda0003f06270 */
[----:B------:R-:W-:Y:S05]  /*1800*/  @P0 BRA `(.L_x_45) ;  /* 0x0000000000740947 */ /* 0x000fea0003800000 */
[----:B------:R-:W-:Y:S02]  /*1810*/  ISETP.GE.AND P0, PT, R25, -0x18, PT ;  /* 0xffffffe81900780c */ /* 0x000fe40003f06270 */
[----:B------:R-:W-:-:S11]  /*1820*/  LOP3.LUT R0, R0, 0x80000000, RZ, 0xc0, !PT ;  /* 0x8000000000007812 */ /* 0x000fd600078ec0ff */
[----:B------:R-:W-:Y:S05]  /*1830*/  @!P0 BRA `(.L_x_45) ;  /* 0x0000000000688947 */ /* 0x000fea0003800000 */
[CCC-:B------:R-:W-:Y:S01]  /*1840*/  FFMA.RP R21, R27.reuse, R29.reuse, R22.reuse ;  /* 0x0000001d1b157223 */ /* 0x1c0fe20000008016 */
[CCC-:B------:R-:W-:Y:S01]  /*1850*/  FFMA.RM R28, R27.reuse, R29.reuse, R22.reuse ;  /* 0x0000001d1b1c7223 */ /* 0x1c0fe20000004016 */
[----:B------:R-:W-:Y:S01]  /*1860*/  FFMA.RZ R22, R27, R29, R22 ;  /* 0x0000001d1b167223 */ /* 0x000fe2000000c016 */
[C---:B------:R-:W-:Y:S02]  /*1870*/  ISETP.NE.AND P4, PT, R25.reuse, RZ, PT ;  /* 0x000000ff1900720c */ /* 0x040fe40003f85270 */
[----:B------:R-:W-:Y:S02]  /*1880*/  ISETP.NE.AND P1, PT, R25, RZ, PT ;  /* 0x000000ff1900720c */ /* 0x000fe40003f25270 */
[----:B------:R-:W-:Y:S02]  /*1890*/  LOP3.LUT R22, R22, 0x7fffff, RZ, 0xc0, !PT ;  /* 0x007fffff16167812 */ /* 0x000fe400078ec0ff */
[----:B------:R-:W-:Y:S02]  /*18a0*/  FSETP.NEU.FTZ.AND P0, PT, R21, R28, PT ;  /* 0x0000001c1500720b */ /* 0x000fe40003f1d000 */
[----:B------:R-:W-:-:S02]  /*18b0*/  IADD3 R21, PT, PT, R25, 0x20, RZ ;  /* 0x0000002019157810 */ /* 0x000fc40007ffe0ff */
[----:B------:R-:W-:Y:S02]  /*18c0*/  LOP3.LUT R22, R22, 0x800000, RZ, 0xfc, !PT ;  /* 0x0080000016167812 */ /* 0x000fe400078efcff */
[----:B------:R-:W-:Y:S02]  /*18d0*/  IADD3 R25, PT, PT, -R25, RZ, RZ ;  /* 0x000000ff19197210 */ /* 0x000fe40007ffe1ff */
[----:B------:R-:W-:Y:S02]  /*18e0*/  SHF.L.U32 R21, R22, R21, RZ ;  /* 0x0000001516157219 */ /* 0x000fe400000006ff */
[----:B------:R-:W-:Y:S02]  /*18f0*/  SEL R25, R25, RZ, P4 ;  /* 0x000000ff19197207 */ /* 0x000fe40002000000 */
[----:B------:R-:W-:Y:S02]  /*1900*/  ISETP.NE.AND P1, PT, R21, RZ, P1 ;  /* 0x000000ff1500720c */ /* 0x000fe40000f25270 */
[----:B------:R-:W-:-:S02]  /*1910*/  SHF.R.U32.HI R22, RZ, R25, R22 ;  /* 0x00000019ff167219 */ /* 0x000fc40000011616 */
[----:B------:R-:W-:Y:S02]  /*1920*/  PLOP3.LUT P0, PT, P0, P1, PT, 0xf8, 0x8f ;  /* 0x00000000008f781c */ /* 0x000fe40000703f70 */
[----:B------:R-:W-:Y:S02]  /*1930*/  SHF.R.U32.HI R21, RZ, 0x1, R22 ;  /* 0x00000001ff157819 */ /* 0x000fe40000011616 */
[----:B------:R-:W-:-:S04]  /*1940*/  SEL R28, RZ, 0x1, !P0 ;  /* 0x00000001ff1c7807 */ /* 0x000fc80004000000 */
[----:B------:R-:W-:-:S04]  /*1950*/  LOP3.LUT R25, R28, 0x1, R21, 0xf8, !PT ;  /* 0x000000011c197812 */ /* 0x000fc800078ef815 */
[----:B------:R-:W-:-:S05]  /*1960*/  LOP3.LUT R22, R25, R22, RZ, 0xc0, !PT ;  /* 0x0000001619167212 */ /* 0x000fca00078ec0ff */
[----:B------:R-:W-:-:S05]  /*1970*/  IMAD.IADD R21, R21, 0x1, R22 ;  /* 0x0000000115157824 */ /* 0x000fca00078e0216 */
[----:B------:R-:W-:Y:S01]  /*1980*/  LOP3.LUT R0, R21, R0, RZ, 0xfc, !PT ;  /* 0x0000000015007212 */ /* 0x000fe200078efcff */
[----:B------:R-:W-:Y:S06]  /*1990*/  BRA `(.L_x_45) ;  /* 0x0000000000107947 */ /* 0x000fec0003800000 */
.L_x_44:
[----:B------:R-:W-:-:S04]  /*19a0*/  LOP3.LUT R0, R0, 0x80000000, RZ, 0xc0, !PT ;  /* 0x8000000000007812 */ /* 0x000fc800078ec0ff */
[----:B------:R-:W-:Y:S01]  /*19b0*/  LOP3.LUT R0, R0, 0x7f800000, RZ, 0xfc, !PT ;  /* 0x7f80000000007812 */ /* 0x000fe200078efcff */
[----:B------:R-:W-:Y:S06]  /*19c0*/  BRA `(.L_x_45) ;  /* 0x0000000000047947 */ /* 0x000fec0003800000 */
.L_x_43:
[----:B------:R-:W-:-:S07]  /*19d0*/  LEA R0, R21, R0, 0x17 ;  /* 0x0000000015007211 */ /* 0x000fce00078eb8ff */
.L_x_45:
[----:B------:R-:W-:Y:S05]  /*19e0*/  BSYNC.RECONVERGENT B2 ;  /* 0x0000000000027941 */ /* 0x000fea0003800200 */
.L_x_42:
[----:B------:R-:W-:Y:S05]  /*19f0*/  BRA `(.L_x_46) ;  /* 0x0000000000207947 */ /* 0x000fea0003800000 */
.L_x_41:
[----:B------:R-:W-:-:S04]  /*1a00*/  LOP3.LUT R0, R29, 0x80000000, R0, 0x48, !PT ;  /* 0x800000001d007812 */ /* 0x000fc800078e4800 */
[----:B------:R-:W-:Y:S01]  /*1a10*/  LOP3.LUT R0, R0, 0x7f800000, RZ, 0xfc, !PT ;  /* 0x7f80000000007812 */ /* 0x000fe200078efcff */
[----:B------:R-:W-:Y:S06]  /*1a20*/  BRA `(.L_x_46) ;  /* 0x0000000000147947 */ /* 0x000fec0003800000 */
.L_x_40:
[----:B------:R-:W-:Y:S01]  /*1a30*/  LOP3.LUT R0, R29, 0x80000000, R0, 0x48, !PT ;  /* 0x800000001d007812 */ /* 0x000fe200078e4800 */
[----:B------:R-:W-:Y:S06]  /*1a40*/  BRA `(.L_x_46) ;  /* 0x00000000000c7947 */ /* 0x000fec0003800000 */
.L_x_39:
[----:B------:R-:W0:Y:S01]  /*1a50*/  MUFU.RSQ R0, -QNAN ;  /* 0xffc0000000007908 */ /* 0x000e220000001400 */
[----:B------:R-:W-:Y:S05]  /*1a60*/  BRA `(.L_x_46) ;  /* 0x0000000000047947 */ /* 0x000fea0003800000 */
.L_x_38:
[----:B------:R-:W-:-:S07]  /*1a70*/  FADD.FTZ R0, R0, R3 ;  /* 0x0000000300007221 */ /* 0x000fce0000010000 */
.L_x_46:
[----:B------:R-:W-:Y:S05]  /*1a80*/  BSYNC.RECONVERGENT B1 ;  /* 0x0000000000017941 */ /* 0x000fea0003800200 */
.L_x_36:
[----:B------:R-:W-:Y:S01]  /*1a90*/  HFMA2 R29, -RZ, RZ, 0, 0 ;  /* 0x00000000ff1d7431 */ /* 0x000fe200000001ff */
[----:B------:R-:W-:-:S04]  /*1aa0*/  MOV R28, R2 ;  /* 0x00000002001c7202 */ /* 0x000fc80000000f00 */
[----:B0-----:R-:W-:Y:S05]  /*1ab0*/  RET.REL.NODEC R28 `(_Z18cal_nn_binidx_cubeiiiiifPKfS0_PiS1_) ;  /* 0xffffffe41c507950 */ /* 0x001fea0003c3ffff */
.L_x_47:
[----:B------:R-:W-:-:S00]  /*1ac0*/  BRA `(.L_x_47) ;  /* 0xfffffffc00fc7947 */ /* 0x000fc0000383ffff */
[----:B------:R-:W-:-:S00]  /*1ad0*/  NOP ;  /* 0x0000000000007918 */ /* 0x000fc00000000000 */
        /* <DEDUP_REMOVED lines=10> */
.L_x_128:


//--------------------- .text._Z13cal_nn_binidxiiiifPKfS0_PiS1_Pf --------------------------
	.section	.text._Z13cal_nn_binidxiiiifPKfS0_PiS1_Pf,"ax",@progbits
	.align	128
        .global         _Z13cal_nn_binidxiiiifPKfS0_PiS1_Pf
        .type           _Z13cal_nn_binidxiiiifPKfS0_PiS1_Pf,@function
        .size           _Z13cal_nn_binidxiiiifPKfS0_PiS1_Pf,(.L_x_129 - _Z13cal_nn_binidxiiiifPKfS0_PiS1_Pf)
        .other          _Z13cal_nn_binidxiiiifPKfS0_PiS1_Pf,@"STO_CUDA_ENTRY STV_DEFAULT"
_Z13cal_nn_binidxiiiifPKfS0_PiS1_Pf:
.text._Z13cal_nn_binidxiiiifPKfS0_PiS1_Pf:
[----:B------:R-:W-:Y:S08]  /*0000*/  LDC R1, c[0x0][0x37c] ;  /* 0x0000df00ff017b82 */ /* 0x000ff00000000800 */
[----:B------:R-:W0:Y:S08]  /*0010*/  S2UR UR4, SR_CTAID.X ;  /* 0x00000000000479c3 */ /* 0x000e300000002500 */
[----:B------:R-:W0:Y:S02]  /*0020*/  LDC R0, c[0x0][0x380] ;  /* 0x0000e000ff007b82 */ /* 0x000e240000000800 */
[----:B0-----:R-:W-:-:S13]  /*0030*/  ISETP.LE.AND P0, PT, R0, UR4, PT ;  /* 0x0000000400007c0c */ /* 0x001fda000bf03270 */
[----:B------:R-:W-:Y:S05]  /*0040*/  @P0 EXIT ;  /* 0x000000000000094d */ /* 0x000fea0003800000 */
[----:B------:R-:W0:Y:S02]  /*0050*/  LDC R19, c[0x0][0x384] ;  /* 0x0000e100ff137b82 */ /* 0x000e240000000800 */
[----:B0-----:R-:W-:-:S13]  /*0060*/  ISETP.GE.AND P0, PT, R19, 0x1, PT ;  /* 0x000000011300780c */ /* 0x001fda0003f06270 */
[----:B------:R-:W-:Y:S05]  /*0070*/  @!P0 EXIT ;  /* 0x000000000000894d */ /* 0x000fea0003800000 */
[----:B------:R-:W0:Y:S01]  /*0080*/  S2R R21, SR_TID.X ;  /* 0x0000000000157919 */ /* 0x000e220000002100 */
[----:B------:R-:W1:Y:S01]  /*0090*/  LDCU UR5, c[0x0][0x390] ;  /* 0x00007200ff0577ac */ /* 0x000e620008000800 */
[C---:B------:R-:W-:Y:S02]  /*00a0*/  LOP3.LUT R20, R19.reuse, 0x7ffffffc, RZ, 0xc0, !PT ;  /* 0x7ffffffc13147812 */ /* 0x040fe400078ec0ff */
[----:B------:R-:W-:Y:S01]  /*00b0*/  LOP3.LUT R19, R19, 0x3, RZ, 0xc0, !PT ;  /* 0x0000000313137812 */ /* 0x000fe200078ec0ff */
[----:B------:R-:W2:Y:S01]  /*00c0*/  LDCU.64 UR6, c[0x0][0x358] ;  /* 0x00006b00ff0677ac */ /* 0x000ea20008000a00 */
[----:B------:R-:W-:Y:S02]  /*00d0*/  IADD3 R13, PT, PT, -R20, RZ, RZ ;  /* 0x000000ff140d7210 */ /* 0x000fe40007ffe1ff */
[----:B-1----:R-:W-:-:S07]  /*00e0*/  MOV R18, UR5 ;  /* 0x0000000500127c02 */ /* 0x002fce0008000f00 */
.L_x_125:
[----:B0-----:R-:W0:Y:S01]  /*00f0*/  LDCU UR5, c[0x0][0x388] ;  /* 0x00007100ff0577ac */ /* 0x001e220008000800 */
[----:B------:R-:W-:Y:S01]  /*0100*/  BSSY.RECONVERGENT B1, `(.L_x_48) ;  /* 0x00001dd000017945 */ /* 0x000fe20003800200 */
[----:B0-----:R-:W-:-:S13]  /*0110*/  ISETP.GE.AND P0, PT, R21, UR5, PT ;  /* 0x0000000515007c0c */ /* 0x001fda000bf06270 */
[----:B-1---5:R-:W-:Y:S05]  /*0120*/  @P0 BRA `(.L_x_49) ;  /* 0x0000001c00680947 */ /* 0x022fea0003800000 */
[----:B------:R-:W0:Y:S01]  /*0130*/  LDC R12, c[0x0][0x384] ;  /* 0x0000e100ff0c7b82 */ /* 0x000e220000000800 */
[----:B------:R-:W-:Y:S01]  /*0140*/  MOV R11, R21 ;  /* 0x00000015000b7202 */ /* 0x000fe20000000f00 */
[----:B0-----:R-:W-:-:S05]  /*0150*/  IMAD R12, R12, UR4, RZ ;  /* 0x000000040c0c7c24 */ /* 0x001fca000f8e02ff */
[----:B------:R-:W-:-:S07]  /*0160*/  LEA R9, R12, R12, 0x1 ;  /* 0x0000000c0c097211 */ /* 0x000fce00078e08ff */
.L_x_124:
[----:B0-----:R-:W0:Y:S08]  /*0170*/  LDC R10, c[0x0][0x388] ;  /* 0x0000e200ff0a7b82 */ /* 0x001e300000000800 */
[----:B-1----:R-:W1:Y:S01]  /*0180*/  LDC.64 R2, c[0x0][0x3a0] ;  /* 0x0000e800ff027b82 */ /* 0x002e620000000a00 */
[----:B0-----:R-:W-:-:S05]  /*0190*/  IMAD R10, R10, UR4, R11 ;  /* 0x000000040a0a7c24 */ /* 0x001fca000f8e020b */
[----:B------:R-:W-:-:S05]  /*01a0*/  LEA R5, R10, R10, 0x1 ;  /* 0x0000000a0a057211 */ /* 0x000fca00078e08ff */
[----:B-1----:R-:W-:-:S05]  /*01b0*/  IMAD.WIDE R2, R5, 0x4, R2 ;  /* 0x0000000405027825 */ /* 0x002fca00078e0202 */
[----:B--2--5:R0:W5:Y:S04]  /*01c0*/  LDG.E R8, desc[UR6][R2.64] ;  /* 0x0000000602087981 */ /* 0x024168000c1e1900 */
[----:B------:R0:W5:Y:S04]  /*01d0*/  LDG.E R7, desc[UR6][R2.64+0x4] ;  /* 0x0000040602077981 */ /* 0x000168000c1e1900 */
[----:B------:R0:W5:Y:S01]  /*01e0*/  LDG.E R6, desc[UR6][R2.64+0x8] ;  /* 0x0000080602067981 */ /* 0x000162000c1e1900 */
[----:B------:R-:W-:Y:S01]  /*01f0*/  BSSY.RECONVERGENT B0, `(.L_x_50) ;  /* 0x00001c4000007945 */ /* 0x000fe20003800200 */
.L_x_123:
[----:B-1----:R-:W1:Y:S01]  /*0200*/  LDCU UR5, c[0x0][0x384] ;  /* 0x00007080ff0577ac */ /* 0x002e620008000800 */
[----:B0-----:R-:W-:Y:S01]  /*0210*/  HFMA2 R3, -RZ, RZ, 0, 0 ;  /* 0x00000000ff037431 */ /* 0x001fe200000001ff */
[----:B------:R-:W-:Y:S01]  /*0220*/  MOV R5, RZ ;  /* 0x000000ff00057202 */ /* 0x000fe20000000f00 */
[----:B-1----:R-:W-:-:S09]  /*0230*/  UISETP.GE.U32.AND UP0, UPT, UR5, 0x4, UPT ;  /* 0x000000040500788c */ /* 0x002fd2000bf06070 */
[----:B--2---:R-:W-:Y:S05]  /*0240*/  BRA.U !UP0, `(.L_x_51) ;  /* 0x0000000d08e87547 */ /* 0x004fea000b800000 */
[----:B------:R-:W-:Y:S02]  /*0250*/  MOV R5, RZ ;  /* 0x000000ff00057202 */ /* 0x000fe40000000f00 */
[----:B------:R-:W-:Y:S02]  /*0260*/  MOV R4, 0x1 ;  /* 0x0000000100047802 */ /* 0x000fe40000000f00 */
[----:B------:R-:W-:Y:S02]  /*0270*/  MOV R3, R9 ;  /* 0x0000000900037202 */ /* 0x000fe40000000f00 */
[----:B------:R-:W-:-:S07]  /*0280*/  MOV R2, R13 ;  /* 0x0000000d00027202 */ /* 0x000fce0000000f00 */
.L_x_92:
[----:B0-----:R-:W0:Y:S02]  /*0290*/  LDC.64 R14, c[0x0][0x398] ;  /* 0x0000e600ff0e7b82 */ /* 0x001e240000000a00 */
[----:B0-----:R-:W-:-:S05]  /*02a0*/  IMAD.WIDE R14, R3, 0x4, R14 ;  /* 0x00000004030e7825 */ /* 0x001fca00078e020e */
[----:B------:R-:W2:Y:S04]  /*02b0*/  LDG.E R0, desc[UR6][R14.64+0x4] ;  /* 0x000004060e007981 */ /* 0x000ea8000c1e1900 */
[----:B------:R-:W3:Y:S04]  /*02c0*/  LDG.E R17, desc[UR6][R14.64] ;  /* 0x000000060e117981 */ /* 0x000ee8000c1e1900 */
[----:B------:R-:W4:Y:S01]  /*02d0*/  LDG.E R23, desc[UR6][R14.64+0x8] ;  /* 0x000008060e177981 */ /* 0x000f22000c1e1900 */
[----:B------:R-:W-:Y:S01]  /*02e0*/  IADD3 R2, PT, PT, R2, 0x4, RZ ;  /* 0x0000000402027810 */ /* 0x000fe20007ffe0ff */
[----:B------:R-:W-:Y:S03]  /*02f0*/  BSSY.RECONVERGENT B2, `(.L_x_52) ;  /* 0x0000014000027945 */ /* 0x000fe60003800200 */
[----:B------:R-:W-:Y:S01]  /*0300*/  ISETP.NE.AND P1, PT, R2, RZ, PT ;  /* 0x000000ff0200720c */ /* 0x000fe20003f25270 */
[----:B--2--5:R-:W-:Y:S01]  /*0310*/  FADD R0, -R7, R0 ;  /* 0x0000000007007221 */ /* 0x024fe20000000100 */
[----:B---3--:R-:W-:-:S03]  /*0320*/  FADD R17, -R8, R17 ;  /* 0x0000001108117221 */ /* 0x008fc60000000100 */
[----:B------:R-:W-:Y:S01]  /*0330*/  FMUL R0, R0, R0 ;  /* 0x0000000000007220 */ /* 0x000fe20000400000 */
[----:B----4-:R-:W-:-:S03]  /*0340*/  FADD R23, -R6, R23 ;  /* 0x0000001706177221 */ /* 0x010fc60000000100 */
[----:B------:R-:W-:-:S04]  /*0350*/  FFMA R0, R17, R17, R0 ;  /* 0x0000001111007223 */ /* 0x000fc80000000000 */
[----:B------:R-:W-:-:S04]  /*0360*/  FFMA R22, R23, R23, R0 ;  /* 0x0000001717167223 */ /* 0x000fc80000000000 */
[----:B------:R0:W1:Y:S01]  /*0370*/  MUFU.RSQ R17, R22 ;  /* 0x0000001600117308 */ /* 0x0000620000001400 */
[----:B------:R-:W-:-:S04]  /*0380*/  IADD3 R0, PT, PT, R22, -0xd000000, RZ ;  /* 0xf300000016007810 */ /* 0x000fc80007ffe0ff */
[----:B------:R-:W-:-:S13]  /*0390*/  ISETP.GT.U32.AND P0, PT, R0, 0x727fffff, PT ;  /* 0x727fffff0000780c */ /* 0x000fda0003f04070 */
[----:B01----:R-:W-:Y:S05]  /*03a0*/  @!P0 BRA `(.L_x_53) ;  /* 0x0000000000108947 */ /* 0x003fea0003800000 */
[----:B------:R-:W-:Y:S02]  /*03b0*/  MOV R0, R22 ;  /* 0x0000001600007202 */ /* 0x000fe40000000f00 */
[----:B------:R-:W-:-:S07]  /*03c0*/  MOV R16, 0x3e0 ;  /* 0x000003e000107802 */ /* 0x000fce0000000f00 */
[----:B------:R-:W-:Y:S05]  /*03d0*/  CALL.REL.NOINC `($__internal_1_$__cuda_sm20_sqrt_rn_f32_slowpath) ;  /* 0x0000001800d87944 */ /* 0x000fea0003c00000 */
[----:B------:R-:W-:Y:S05]  /*03e0*/  BRA `(.L_x_54) ;  /* 0x0000000000107947 */ /* 0x000fea0003800000 */
.L_x_53:
[----:B------:R-:W-:Y:S01]  /*03f0*/  FMUL.FTZ R23, R22, R17 ;  /* 0x0000001116177220 */ /* 0x000fe20000410000 */
[----:B------:R-:W-:-:S03]  /*0400*/  FMUL.FTZ R16, R17, 0.5 ;  /* 0x3f00000011107820 */ /* 0x000fc60000410000 */
[----:B------:R-:W-:-:S04]  /*0410*/  FFMA R0, -R23, R23, R22 ;  /* 0x0000001717007223 */ /* 0x000fc80000000116 */
[----:B------:R-:W-:-:S07]  /*0420*/  FFMA R23, R0, R16, R23 ;  /* 0x0000001000177223 */ /* 0x000fce0000000017 */
.L_x_54:
[----:B------:R-:W-:Y:S05]  /*0430*/  BSYNC.RECONVERGENT B2 ;  /* 0x0000000000027941 */ /* 0x000fea0003800200 */
.L_x_52:
[----:B------:R-:W-:Y:S01]  /*0440*/  FADD R16, R23, -R18 ;  /* 0x8000001217107221 */ /* 0x000fe20000000000 */
[----:B------:R-:W-:Y:S01]  /*0450*/  UMOV UR8, 0xa0b5ed8d ;  /* 0xa0b5ed8d00087882 */ /* 0x000fe20000000000 */
[----:B------:R-:W-:Y:S01]  /*0460*/  UMOV UR9, 0x3eb0c6f7 ;  /* 0x3eb0c6f700097882 */ /* 0x000fe20000000000 */
[----:B------:R-:W-:Y:S03]  /*0470*/  BSSY.RECONVERGENT B2, `(.L_x_55) ;  /* 0x0000021000027945 */ /* 0x000fe60003800200 */
[----:B------:R-:W0:Y:S02]  /*0480*/  F2F.F64.F32 R16, |R16| ;  /* 0x4000001000107310 */ /* 0x000e240000201800 */
[----:B0-----:R-:W-:-:S06]  /*0490*/  DSETP.GT.AND P0, PT, R16, UR8, PT ;  /* 0x0000000810007e2a */ /* 0x001fcc000bf04000 */
[----:B------:R-:W-:-:S13]  /*04a0*/  FSETP.GEU.OR P0, PT, R23, R18, !P0 ;  /* 0x000000121700720b */ /* 0x000fda000470e400 */
[----:B------:R-:W-:Y:S05]  /*04b0*/  @P0 BRA `(.L_x_56) ;  /* 0x0000000000700947 */ /* 0x000fea0003800000 */
[----:B------:R-:W0:Y:S01]  /*04c0*/  LDC R22, c[0x0][0x38c] ;  /* 0x0000e300ff167b82 */ /* 0x000e220000000800 */
[----:B------:R-:W-:Y:S01]  /*04d0*/  BSSY.RECONVERGENT B3, `(.L_x_57) ;  /* 0x0000019000037945 */ /* 0x000fe20003800200 */
[----:B0-----:R-:W-:-:S13]  /*04e0*/  ISETP.GE.AND P0, PT, R5, R22, PT ;  /* 0x000000160500720c */ /* 0x001fda0003f06270 */
[----:B------:R-:W-:Y:S05]  /*04f0*/  @P0 BRA `(.L_x_58) ;  /* 0x0000000000580947 */ /* 0x000fea0003800000 */
[----:B------:R-:W0:Y:S01]  /*0500*/  LDC.64 R16, c[0x0][0x3a8] ;  /* 0x0000ea00ff107b82 */ /* 0x000e220000000a00 */
[----:B------:R-:W-:Y:S01]  /*0510*/  IMAD R22, R10, R22, R5 ;  /* 0x000000160a167224 */ /* 0x000fe200078e0205 */
[----:B------:R-:W-:Y:S01]  /*0520*/  IADD3 R25, PT, PT, R4, -0x1, RZ ;  /* 0xffffffff04197810 */ /* 0x000fe20007ffe0ff */
[----:B------:R1:W2:Y:S01]  /*0530*/  MUFU.RSQ R24, R23 ;  /* 0x0000001700187308 */ /* 0x0002a20000001400 */
[----:B------:R-:W-:Y:S01]  /*0540*/  IADD3 R0, PT, PT, R23, -0xd000000, RZ ;  /* 0xf300000017007810 */ /* 0x000fe20007ffe0ff */
[----:B------:R-:W-:Y:S03]  /*0550*/  BSSY.RECONVERGENT B4, `(.L_x_59) ;  /* 0x000000d000047945 */ /* 0x000fe60003800200 */
[----:B------:R-:W-:Y:S01]  /*0560*/  ISETP.GT.U32.AND P0, PT, R0, 0x727fffff, PT ;  /* 0x727fffff0000780c */ /* 0x000fe20003f04070 */
[----:B0-----:R-:W-:-:S05]  /*0570*/  IMAD.WIDE R16, R22, 0x4, R16 ;  /* 0x0000000416107825 */ /* 0x001fca00078e0210 */
[----:B------:R1:W-:Y:S07]  /*0580*/  STG.E desc[UR6][R16.64], R25 ;  /* 0x0000001910007986 */ /* 0x0003ee000c101906 */
[----:B--2---:R-:W-:Y:S05]  /*0590*/  @!P0 BRA `(.L_x_60) ;  /* 0x0000000000108947 */ /* 0x004fea0003800000 */
[----:B------:R-:W-:Y:S02]  /*05a0*/  MOV R0, R23 ;  /* 0x0000001700007202 */ /* 0x000fe40000000f00 */
[----:B-1----:R-:W-:-:S07]  /*05b0*/  MOV R16, 0x5d0 ;  /* 0x000005d000107802 */ /* 0x002fce0000000f00 */
[----:B------:R-:W-:Y:S05]  /*05c0*/  CALL.REL.NOINC `($__internal_1_$__cuda_sm20_sqrt_rn_f32_slowpath) ;  /* 0x00000018005c7944 */ /* 0x000fea0003c00000 */
[----:B------:R-:W-:Y:S05]  /*05d0*/  BRA `(.L_x_61) ;  /* 0x0000000000107947 */ /* 0x000fea0003800000 */
.L_x_60:
[C---:B------:R-:W-:Y:S01]  /*05e0*/  FMUL.FTZ R0, R24.reuse, R23 ;  /* 0x0000001718007220 */ /* 0x040fe20000410000 */
[----:B-1----:R-:W-:-:S03]  /*05f0*/  FMUL.FTZ R16, R24, 0.5 ;  /* 0x3f00000018107820 */ /* 0x002fc60000410000 */
[----:B------:R-:W-:-:S04]  /*0600*/  FFMA R23, -R0, R0, R23 ;  /* 0x0000000000177223 */ /* 0x000fc80000000117 */
[----:B------:R-:W-:-:S07]  /*0610*/  FFMA R23, R23, R16, R0 ;  /* 0x0000001017177223 */ /* 0x000fce0000000000 */
.L_x_61:
[----:B------:R-:W-:Y:S05]  /*0620*/  BSYNC.RECONVERGENT B4 ;  /* 0x0000000000047941 */ /* 0x000fea0003800200 */
.L_x_59:
[----:B------:R-:W0:Y:S02]  /*0630*/  LDC.64 R16, c[0x0][0x3b8] ;  /* 0x0000ee00ff107b82 */ /* 0x000e240000000a00 */
[----:B0-----:R-:W-:-:S05]  /*0640*/  IMAD.WIDE R16, R22, 0x4, R16 ;  /* 0x0000000416107825 */ /* 0x001fca00078e0210 */
[----:B------:R0:W-:Y:S02]  /*0650*/  STG.E desc[UR6][R16.64], R23 ;  /* 0x0000001710007986 */ /* 0x0001e4000c101906 */
.L_x_58:
[----:B------:R-:W-:Y:S05]  /*0660*/  BSYNC.RECONVERGENT B3 ;  /* 0x0000000000037941 */ /* 0x000fea0003800200 */
.L_x_57:
[----:B------:R-:W-:-:S07]  /*0670*/  IADD3 R5, PT, PT, R5, 0x1, RZ ;  /* 0x0000000105057810 */ /* 0x000fce0007ffe0ff */
.L_x_56:
[----:B------:R-:W-:Y:S05]  /*0680*/  BSYNC.RECONVERGENT B2 ;  /* 0x0000000000027941 */ /* 0x000fea0003800200 */
.L_x_55:
[----:B------:R-:W2:Y:S04]  /*0690*/  LDG.E R0, desc[UR6][R14.64+0x10] ;  /* 0x000010060e007981 */ /* 0x000ea8000c1e1900 */
[----:B0-----:R-:W3:Y:S04]  /*06a0*/  LDG.E R17, desc[UR6][R14.64+0xc] ;  /* 0x00000c060e117981 */ /* 0x001ee8000c1e1900 */
[----:B------:R-:W4:Y:S01]  /*06b0*/  LDG.E R23, desc[UR6][R14.64+0x14] ;  /* 0x000014060e177981 */ /* 0x000f22000c1e1900 */
[----:B------:R-:W-:Y:S01]  /*06c0*/  BSSY.RECONVERGENT B2, `(.L_x_62) ;  /* 0x0000013000027945 */ /* 0x000fe20003800200 */
[----:B--2---:R-:W-:Y:S01]  /*06d0*/  FADD R0, -R7, R0 ;  /* 0x0000000007007221 */ /* 0x004fe20000000100 */
        /* <DEDUP_REMOVED lines=13> */
.L_x_63:
[----:B------:R-:W-:Y:S01]  /*07b0*/  FMUL.FTZ R23, R22, R17 ;  /* 0x0000001116177220 */ /* 0x000fe20000410000 */
[----:B------:R-:W-:-:S03]  /*07c0*/  FMUL.FTZ R16, R17, 0.5 ;  /* 0x3f00000011107820 */ /* 0x000fc60000410000 */
[----:B------:R-:W-:-:S04]  /*07d0*/  FFMA R0, -R23, R23, R22 ;  /* 0x0000001717007223 */ /* 0x000fc80000000116 */
[----:B------:R-:W-:-:S07]  /*07e0*/  FFMA R23, R0, R16, R23 ;  /* 0x0000001000177223 */ /* 0x000fce0000000017 */
.L_x_64:
[----:B------:R-:W-:Y:S05]  /*07f0*/  BSYNC.RECONVERGENT B2 ;  /* 0x0000000000027941 */ /* 0x000fea0003800200 */
.L_x_62:
[----:B------:R-:W-:Y:S01]  /*0800*/  FADD R16, R23, -R18 ;  /* 0x8000001217107221 */ /* 0x000fe20000000000 */
[----:B------:R-:W-:Y:S01]  /*0810*/  UMOV UR8, 0xa0b5ed8d ;  /* 0xa0b5ed8d00087882 */ /* 0x000fe20000000000 */
[----:B------:R-:W-:Y:S01]  /*0820*/  UMOV UR9, 0x3eb0c6f7 ;  /* 0x3eb0c6f700097882 */ /* 0x000fe20000000000 */
[----:B------:R-:W0:Y:S01]  /*0830*/  LDC R24, c[0x0][0x38c] ;  /* 0x0000e300ff187b82 */ /* 0x000e220000000800 */
[----:B------:R-:W-:Y:S02]  /*0840*/  BSSY.RECONVERGENT B2, `(.L_x_65) ;  /* 0x000001f000027945 */ /* 0x000fe40003800200 */
[----:B------:R-:W1:Y:S02]  /*0850*/  F2F.F64.F32 R16, |R16| ;  /* 0x4000001000107310 */ /* 0x000e640000201800 */
[----:B-1----:R-:W-:-:S06]  /*0860*/  DSETP.GT.AND P0, PT, R16, UR8, PT ;  /* 0x0000000810007e2a */ /* 0x002fcc000bf04000 */
[----:B------:R-:W-:-:S13]  /*0870*/  FSETP.GEU.OR P0, PT, R23, R18, !P0 ;  /* 0x000000121700720b */ /* 0x000fda000470e400 */
[----:B------:R-:W-:Y:S05]  /*0880*/  @P0 BRA `(.L_x_66) ;  /* 0x0000000000680947 */ /* 0x000fea0003800000 */
[----:B0-----:R-:W-:Y:S01]  /*0890*/  ISETP.GE.AND P0, PT, R5, R24, PT ;  /* 0x000000180500720c */ /* 0x001fe20003f06270 */
[----:B------:R-:W-:-:S12]  /*08a0*/  BSSY.RECONVERGENT B3, `(.L_x_67) ;  /* 0x0000017000037945 */ /* 0x000fd80003800200 */
[----:B------:R-:W-:Y:S05]  /*08b0*/  @P0 BRA `(.L_x_68) ;  /* 0x0000000000540947 */ /* 0x000fea0003800000 */
[----:B------:R-:W0:Y:S01]  /*08c0*/  LDC.64 R16, c[0x0][0x3a8] ;  /* 0x0000ea00ff107b82 */ /* 0x000e220000000a00 */
[----:B------:R-:W-:Y:S01]  /*08d0*/  IMAD R22, R10, R24, R5 ;  /* 0x000000180a167224 */ /* 0x000fe200078e0205 */
[----:B------:R-:W-:Y:S01]  /*08e0*/  IADD3 R0, PT, PT, R23, -0xd000000, RZ ;  /* 0xf300000017007810 */ /* 0x000fe20007ffe0ff */
[----:B------:R1:W2:Y:S01]  /*08f0*/  MUFU.RSQ R26, R23 ;  /* 0x00000017001a7308 */ /* 0x0002a20000001400 */
[----:B------:R-:W-:Y:S02]  /*0900*/  BSSY.RECONVERGENT B4, `(.L_x_69) ;  /* 0x000000d000047945 */ /* 0x000fe40003800200 */
        /* <DEDUP_REMOVED lines=8> */
.L_x_70:
[C---:B------:R-:W-:Y:S01]  /*0990*/  FMUL.FTZ R0, R26.reuse, R23 ;  /* 0x000000171a007220 */ /* 0x040fe20000410000 */
[----:B-1----:R-:W-:-:S03]  /*09a0*/  FMUL.FTZ R16, R26, 0.5 ;  /* 0x3f0000001a107820 */ /* 0x002fc60000410000 */
[----:B------:R-:W-:-:S04]  /*09b0*/  FFMA R23, -R0, R0, R23 ;  /* 0x0000000000177223 */ /* 0x000fc80000000117 */
[----:B------:R-:W-:-:S07]  /*09c0*/  FFMA R23, R23, R16, R0 ;  /* 0x0000001017177223 */ /* 0x000fce0000000000 */
.L_x_71:
[----:B------:R-:W-:Y:S05]  /*09d0*/  BSYNC.RECONVERGENT B4 ;  /* 0x0000000000047941 */ /* 0x000fea0003800200 */
.L_x_69:
[----:B------:R-:W0:Y:S02]  /*09e0*/  LDC.64 R16, c[0x0][0x3b8] ;  /* 0x0000ee00ff107b82 */ /* 0x000e240000000a00 */
[----:B0-----:R-:W-:-:S05]  /*09f0*/  IMAD.WIDE R16, R22, 0x4, R16 ;  /* 0x0000000416107825 */ /* 0x001fca00078e0210 */
[----:B------:R0:W-:Y:S02]  /*0a00*/  STG.E desc[UR6][R16.64], R23 ;  /* 0x0000001710007986 */ /* 0x0001e4000c101906 */
.L_x_68:
[----:B------:R-:W-:Y:S05]  /*0a10*/  BSYNC.RECONVERGENT B3 ;  /* 0x0000000000037941 */ /* 0x000fea0003800200 */
.L_x_67:
[----:B------:R-:W-:-:S07]  /*0a20*/  IADD3 R5, PT, PT, R5, 0x1, RZ ;  /* 0x0000000105057810 */ /* 0x000fce0007ffe0ff */
.L_x_66:
[----:B------:R-:W-:Y:S05]  /*0a30*/  BSYNC.RECONVERGENT B2 ;  /* 0x0000000000027941 */ /* 0x000fea0003800200 */
.L_x_65:
        /* <DEDUP_REMOVED lines=18> */
.L_x_73:
[----:B------:R-:W-:Y:S01]  /*0b60*/  FMUL.FTZ R23, R22, R17 ;  /* 0x0000001116177220 */ /* 0x000fe20000410000 */
[----:B------:R-:W-:-:S03]  /*0b70*/  FMUL.FTZ R16, R17, 0.5 ;  /* 0x3f00000011107820 */ /* 0x000fc60000410000 */
[----:B------:R-:W-:-:S04]  /*0b80*/  FFMA R0, -R23, R23, R22 ;  /* 0x0000001717007223 */ /* 0x000fc80000000116 */
[----:B------:R-:W-:-:S07]  /*0b90*/  FFMA R23, R0, R16, R23 ;  /* 0x0000001000177223 */ /* 0x000fce0000000017 */
.L_x_74:
[----:B------:R-:W-:Y:S05]  /*0ba0*/  BSYNC.RECONVERGENT B2 ;  /* 0x0000000000027941 */ /* 0x000fea0003800200 */
.L_x_72:
        /* <DEDUP_REMOVED lines=8> */
[----:B------:R-:W-:Y:S01]  /*0c30*/  ISETP.GE.AND P0, PT, R5, R24, PT ;  /* 0x000000180500720c */ /* 0x000fe20003f06270 */
[----:B------:R-:W-:-:S12]  /*0c40*/  BSSY.RECONVERGENT B3, `(.L_x_77) ;  /* 0x0000018000037945 */ /* 0x000fd80003800200 */
[----:B------:R-:W-:Y:S05]  /*0c50*/  @P0 BRA `(.L_x_78) ;  /* 0x0000000000580947 */ /* 0x000fea0003800000 */
[----:B------:R-:W0:Y:S01]  /*0c60*/  LDC.64 R16, c[0x0][0x3a8] ;  /* 0x0000ea00ff107b82 */ /* 0x000e220000000a00 */
[----:B------:R-:W-:Y:S01]  /*0c70*/  IMAD R24, R10, R24, R5 ;  /* 0x000000180a187224 */ /* 0x000fe200078e0205 */
[----:B------:R-:W-:Y:S01]  /*0c80*/  IADD3 R25, PT, PT, R4, 0x1, RZ ;  /* 0x0000000104197810 */ /* 0x000fe20007ffe0ff */
        /* <DEDUP_REMOVED lines=11> */
.L_x_80:
[C---:B------:R-:W-:Y:S01]  /*0d40*/  FMUL.FTZ R0, R22.reuse, R23 ;  /* 0x0000001716007220 */ /* 0x040fe20000410000 */
[----:B-1----:R-:W-:-:S03]  /*0d50*/  FMUL.FTZ R16, R22, 0.5 ;  /* 0x3f00000016107820 */ /* 0x002fc60000410000 */
[----:B------:R-:W-:-:S04]  /*0d60*/  FFMA R23, -R0, R0, R23 ;  /* 0x0000000000177223 */ /* 0x000fc80000000117 */
[----:B------:R-:W-:-:S07]  /*0d70*/  FFMA R23, R23, R16, R0 ;  /* 0x0000001017177223 */ /* 0x000fce0000000000 */
.L_x_81:
[----:B------:R-:W-:Y:S05]  /*0d80*/  BSYNC.RECONVERGENT B4 ;  /* 0x0000000000047941 */ /* 0x000fea0003800200 */
.L_x_79:
[----:B------:R-:W0:Y:S02]  /*0d90*/  LDC.64 R16, c[0x0][0x3b8] ;  /* 0x0000ee00ff107b82 */ /* 0x000e240000000a00 */
[----:B0-----:R-:W-:-:S05]  /*0da0*/  IMAD.WIDE R16, R24, 0x4, R16 ;  /* 0x0000000418107825 */ /* 0x001fca00078e0210 */
[----:B------:R0:W-:Y:S02]  /*0db0*/  STG.E desc[UR6][R16.64], R23 ;  /* 0x0000001710007986 */ /* 0x0001e4000c101906 */
.L_x_78:
[----:B------:R-:W-:Y:S05]  /*0dc0*/  BSYNC.RECONVERGENT B3 ;  /* 0x0000000000037941 */ /* 0x000fea0003800200 */
.L_x_77:
[----:B------:R-:W-:-:S07]  /*0dd0*/  IADD3 R5, PT, PT, R5, 0x1, RZ ;  /* 0x0000000105057810 */ /* 0x000fce0007ffe0ff */
.L_x_76:
[----:B------:R-:W-:Y:S05]  /*0de0*/  BSYNC.RECONVERGENT B2 ;  /* 0x0000000000027941 */ /* 0x000fea0003800200 */
.L_x_75:
        /* <DEDUP_REMOVED lines=18> */
.L_x_83:
[----:B------:R-:W-:Y:S01]  /*0f10*/  FMUL.FTZ R23, R16, R17 ;  /* 0x0000001110177220 */ /* 0x000fe20000410000 */
[----:B------:R-:W-:-:S03]  /*0f20*/  FMUL.FTZ R14, R17, 0.5 ;  /* 0x3f000000110e7820 */ /* 0x000fc60000410000 */
[----:B------:R-:W-:-:S04]  /*0f30*/  FFMA R0, -R23, R23, R16 ;  /* 0x0000001717007223 */ /* 0x000fc80000000110 */
[----:B------:R-:W-:-:S07]  /*0f40*/  FFMA R23, R0, R14, R23 ;  /* 0x0000000e00177223 */ /* 0x000fce0000000017 */
.L_x_84:
[----:B------:R-:W-:Y:S05]  /*0f50*/  BSYNC.RECONVERGENT B2 ;  /* 0x0000000000027941 */ /* 0x000fea0003800200 */
.L_x_82:
        /* <DEDUP_REMOVED lines=26> */
.L_x_90:
[C---:B------:R-:W-:Y:S01]  /*1100*/  FMUL.FTZ R0, R22.reuse, R23 ;  /* 0x0000001716007220 */ /* 0x040fe20000410000 */
[----:B-1----:R-:W-:-:S03]  /*1110*/  FMUL.FTZ R15, R22, 0.5 ;  /* 0x3f000000160f7820 */ /* 0x002fc60000410000 */
[----:B------:R-:W-:-:S04]  /*1120*/  FFMA R23, -R0, R0, R23 ;  /* 0x0000000000177223 */ /* 0x000fc80000000117 */
[----:B------:R-:W-:-:S07]  /*1130*/  FFMA R23, R23, R15, R0 ;  /* 0x0000000f17177223 */ /* 0x000fce0000000000 */
.L_x_91:
[----:B------:R-:W-:Y:S05]  /*1140*/  BSYNC.RECONVERGENT B4 ;  /* 0x0000000000047941 */ /* 0x000fea0003800200 */
.L_x_89:
[----:B------:R-:W0:Y:S02]  /*1150*/  LDC.64 R16, c[0x0][0x3b8] ;  /* 0x0000ee00ff107b82 */ /* 0x000e240000000a00 */
[----:B0-----:R-:W-:-:S05]  /*1160*/  IMAD.WIDE R16, R14, 0x4, R16 ;  /* 0x000000040e107825 */ /* 0x001fca00078e0210 */
[----:B------:R0:W-:Y:S02]  /*1170*/  STG.E desc[UR6][R16.64], R23 ;  /* 0x0000001710007986 */ /* 0x0001e4000c101906 */
.L_x_88:
[----:B------:R-:W-:Y:S05]  /*1180*/  BSYNC.RECONVERGENT B3 ;  /* 0x0000000000037941 */ /* 0x000fea0003800200 */
.L_x_87:
[----:B------:R-:W-:-:S07]  /*1190*/  IADD3 R5, PT, PT, R5, 0x1, RZ ;  /* 0x0000000105057810 */ /* 0x000fce0007ffe0ff */
.L_x_86:
[----:B------:R-:W-:Y:S05]  /*11a0*/  BSYNC.RECONVERGENT B2 ;  /* 0x0000000000027941 */ /* 0x000fea0003800200 */
.L_x_85:
[----:B------:R-:W-:Y:S02]  /*11b0*/  IADD3 R4, PT, PT, R4, 0x4, RZ ;  /* 0x0000000404047810 */ /* 0x000fe40007ffe0ff */
[----:B------:R-:W-:Y:S01]  /*11c0*/  IADD3 R3, PT, PT, R3, 0xc, RZ ;  /* 0x0000000c03037810 */ /* 0x000fe20007ffe0ff */
[----:B------:R-:W-:Y:S06]  /*11d0*/  @P1 BRA `(.L_x_92) ;  /* 0xfffffff0002c1947 */ /* 0x000fec000383ffff */
[----:B------:R-:W-:-:S07]  /*11e0*/  MOV R3, R20 ;  /* 0x0000001400037202 */ /* 0x000fce0000000f00 */
.L_x_51:
[----:B------:R-:W-:-:S13]  /*11f0*/  ISETP.NE.AND P0, PT, R19, RZ, PT ;  /* 0x000000ff1300720c */ /* 0x000fda0003f05270 */
[----:B------:R-:W-:Y:S05]  /*1200*/  @!P0 BRA `(.L_x_93) ;  /* 0x0000000800ec8947 */ /* 0x000fea0003800000 */
[----:B------:R-:W1:Y:S01]  /*1210*/  LDC.64 R14, c[0x0][0x398] ;  /* 0x0000e600ff0e7b82 */ /* 0x000e620000000a00 */
[----:B------:R-:W-:-:S04]  /*1220*/  IADD3 R0, PT, PT, R12, R3, RZ ;  /* 0x000000030c007210 */ /* 0x000fc80007ffe0ff */
[----:B0-----:R-:W-:-:S05]  /*1230*/  LEA R17, R0, R0, 0x1 ;  /* 0x0000000000117211 */ /* 0x001fca00078e08ff */
[----:B-1----:R-:W-:-:S05]  /*1240*/  IMAD.WIDE R14, R17, 0x4, R14 ;  /* 0x00000004110e7825 */ /* 0x002fca00078e020e */
[----:B------:R-:W2:Y:S04]  /*1250*/  LDG.E R0, desc[UR6][R14.64+0x4] ;  /* 0x000004060e007981 */ /* 0x000ea8000c1e1900 */
[----:B------:R-:W3:Y:S04]  /*1260*/  LDG.E R17, desc[UR6][R14.64] ;  /* 0x000000060e117981 */ /* 0x000ee8000c1e1900 */
[----:B------:R-:W4:Y:S01]  /*1270*/  LDG.E R23, desc[UR6][R14.64+0x8] ;  /* 0x000008060e177981 */ /* 0x000f22000c1e1900 */
[----:B------:R-:W-:Y:S01]  /*1280*/  BSSY.RECONVERGENT B2, `(.L_x_94) ;  /* 0x0000013000027945 */ /* 0x000fe20003800200 */
        /* <DEDUP_REMOVED lines=14> */
.L_x_95:
[----:B------:R-:W-:Y:S01]  /*1370*/  FMUL.FTZ R23, R4, R17 ;  /* 0x0000001104177220 */ /* 0x000fe20000410000 */
[----:B------:R-:W-:-:S03]  /*1380*/  FMUL.FTZ R2, R17, 0.5 ;  /* 0x3f00000011027820 */ /* 0x000fc60000410000 */
[----:B------:R-:W-:-:S04]  /*1390*/  FFMA R0, -R23, R23, R4 ;  /* 0x0000001717007223 */ /* 0x000fc80000000104 */
[----:B------:R-:W-:-:S07]  /*13a0*/  FFMA R23, R0, R2, R23 ;  /* 0x0000000200177223 */ /* 0x000fce0000000017 */
.L_x_96:
[----:B------:R-:W-:Y:S05]  /*13b0*/  BSYNC.RECONVERGENT B2 ;  /* 0x0000000000027941 */ /* 0x000fea0003800200 */
.L_x_94:
        /* <DEDUP_REMOVED lines=25> */
.L_x_102:
[C---:B------:R-:W-:Y:S01]  /*1550*/  FMUL.FTZ R0, R4.reuse, R23 ;  /* 0x0000001704007220 */ /* 0x040fe20000410000 */
[----:B------:R-:W-:-:S03]  /*1560*/  FMUL.FTZ R4, R4, 0.5 ;  /* 0x3f00000004047820 */ /* 0x000fc60000410000 */
[----:B-1----:R-:W-:-:S04]  /*1570*/  FFMA R23, -R0, R0, R23 ;  /* 0x0000000000177223 */ /* 0x002fc80000000117 */
[----:B------:R-:W-:-:S07]  /*1580*/  FFMA R23, R23, R4, R0 ;  /* 0x0000000417177223 */ /* 0x000fce0000000000 */
.L_x_103:
[----:B------:R-:W-:Y:S05]  /*1590*/  BSYNC.RECONVERGENT B4 ;  /* 0x0000000000047941 */ /* 0x000fea0003800200 */
.L_x_101:
[----:B------:R-:W0:Y:S02]  /*15a0*/  LDC.64 R16, c[0x0][0x3b8] ;  /* 0x0000ee00ff107b82 */ /* 0x000e240000000a00 */
[----:B0-----:R-:W-:-:S05]  /*15b0*/  IMAD.WIDE R16, R2, 0x4, R16 ;  /* 0x0000000402107825 */ /* 0x001fca00078e0210 */
[----:B------:R0:W-:Y:S02]  /*15c0*/  STG.E desc[UR6][R16.64], R23 ;  /* 0x0000001710007986 */ /* 0x0001e4000c101906 */
.L_x_100:
[----:B------:R-:W-:Y:S05]  /*15d0*/  BSYNC.RECONVERGENT B3 ;  /* 0x0000000000037941 */ /* 0x000fea0003800200 */
.L_x_99:
[----:B------:R-:W-:-:S07]  /*15e0*/  IADD3 R5, PT, PT, R5, 0x1, RZ ;  /* 0x0000000105057810 */ /* 0x000fce0007ffe0ff */
.L_x_98:
[----:B------:R-:W-:Y:S05]  /*15f0*/  BSYNC.RECONVERGENT B2 ;  /* 0x0000000000027941 */ /* 0x000fea0003800200 */
.L_x_97:
[----:B------:R-:W-:Y:S01]  /*1600*/  ISETP.NE.AND P0, PT, R19, 0x1, PT ;  /* 0x000000011300780c */ /* 0x000fe20003f05270 */
[----:B------:R-:W-:-:S12]  /*1610*/  BSSY.RECONVERGENT B2, `(.L_x_93) ;  /* 0x000007a000027945 */ /* 0x000fd80003800200 */
[----:B------:R-:W-:Y:S05]  /*1620*/  @!P0 BRA `(.L_x_104) ;  /* 0x0000000400e08947 */ /* 0x000fea0003800000 */
        /* <DEDUP_REMOVED lines=18> */
.L_x_106:
[----:B------:R-:W-:Y:S01]  /*1750*/  FMUL.FTZ R23, R4, R17 ;  /* 0x0000001104177220 */ /* 0x000fe20000410000 */
[----:B------:R-:W-:-:S03]  /*1760*/  FMUL.FTZ R2, R17, 0.5 ;  /* 0x3f00000011027820 */ /* 0x000fc60000410000 */
[----:B------:R-:W-:-:S04]  /*1770*/  FFMA R0, -R23, R23, R4 ;  /* 0x0000001717007223 */ /* 0x000fc80000000104 */
[----:B------:R-:W-:-:S07]  /*1780*/  FFMA R23, R0, R2, R23 ;  /* 0x0000000200177223 */ /* 0x000fce0000000017 */
.L_x_107:
[----:B------:R-:W-:Y:S05]  /*1790*/  BSYNC.RECONVERGENT B3 ;  /* 0x0000000000037941 */ /* 0x000fea0003800200 */
.L_x_105:
        /* <DEDUP_REMOVED lines=26> */
.L_x_113:
[C---:B------:R-:W-:Y:S01]  /*1940*/  FMUL.FTZ R0, R4.reuse, R23 ;  /* 0x0000001704007220 */ /* 0x040fe20000410000 */
[----:B------:R-:W-:-:S03]  /*1950*/  FMUL.FTZ R4, R4, 0.5 ;  /* 0x3f00000004047820 */ /* 0x000fc60000410000 */
[----:B-1----:R-:W-:-:S04]  /*1960*/  FFMA R23, -R0, R0, R23 ;  /* 0x0000000000177223 */ /* 0x002fc80000000117 */
[----:B------:R-:W-:-:S07]  /*1970*/  FFMA R23, R23, R4, R0 ;  /* 0x0000000417177223 */ /* 0x000fce0000000000 */
.L_x_114:
[----:B------:R-:W-:Y:S05]  /*1980*/  BSYNC.RECONVERGENT B5 ;  /* 0x0000000000057941 */ /* 0x000fea0003800200 */
.L_x_112:
[----:B------:R-:W0:Y:S02]  /*1990*/  LDC.64 R16, c[0x0][0x3b8] ;  /* 0x0000ee00ff107b82 */ /* 0x000e240000000a00 */
[----:B0-----:R-:W-:-:S05]  /*19a0*/  IMAD.WIDE R16, R2, 0x4, R16 ;  /* 0x0000000402107825 */ /* 0x001fca00078e0210 */
[----:B------:R0:W-:Y:S02]  /*19b0*/  STG.E desc[UR6][R16.64], R23 ;  /* 0x0000001710007986 */ /* 0x0001e4000c101906 */
.L_x_111:
[----:B------:R-:W-:Y:S05]  /*19c0*/  BSYNC.RECONVERGENT B4 ;  /* 0x0000000000047941 */ /* 0x000fea0003800200 */
.L_x_110:
[----:B------:R-:W-:-:S07]  /*19d0*/  IADD3 R5, PT, PT, R5, 0x1, RZ ;  /* 0x0000000105057810 */ /* 0x000fce0007ffe0ff */
.L_x_109:
[----:B------:R-:W-:Y:S05]  /*19e0*/  BSYNC.RECONVERGENT B3 ;  /* 0x0000000000037941 */ /* 0x000fea0003800200 */
.L_x_108:
[----:B------:R-:W-:-:S13]  /*19f0*/  ISETP.NE.AND P0, PT, R19, 0x2, PT ;  /* 0x000000021300780c */ /* 0x000fda0003f05270 */
        /* <DEDUP_REMOVED lines=19> */
.L_x_116:
[----:B------:R-:W-:Y:S01]  /*1b30*/  FMUL.FTZ R23, R4, R17 ;  /* 0x0000001104177220 */ /* 0x000fe20000410000 */
[----:B------:R-:W-:-:S03]  /*1b40*/  FMUL.FTZ R2, R17, 0.5 ;  /* 0x3f00000011027820 */ /* 0x000fc60000410000 */
[----:B------:R-:W-:-:S04]  /*1b50*/  FFMA R0, -R23, R23, R4 ;  /* 0x0000001717007223 */ /* 0x000fc80000000104 */
[----:B------:R-:W-:-:S07]  /*1b60*/  FFMA R23, R0, R2, R23 ;  /* 0x0000000200177223 */ /* 0x000fce0000000017 */
.L_x_117:
[----:B------:R-:W-:Y:S05]  /*1b70*/  BSYNC.RECONVERGENT B3 ;  /* 0x0000000000037941 */ /* 0x000fea0003800200 */
.L_x_115:
[----:B------:R-:W-:Y:S01]  /*1b80*/  FADD R14, R23, -R18 ;  /* 0x80000012170e7221 */ /* 0x000fe20000000000 */
[----:B------:R-:W-:Y:S01]  /*1b90*/  UMOV UR8, 0xa0b5ed8d ;  /* 0xa0b5ed8d00087882 */ /* 0x000fe20000000000 */
[----:B------:R-:W-:-:S04]  /*1ba0*/  UMOV UR9, 0x3eb0c6f7 ;  /* 0x3eb0c6f700097882 */ /* 0x000fc80000000000 */
        /* <DEDUP_REMOVED lines=19> */
[----:B------:R-:W-:-:S07]  /*1ce0*/  MOV R16, 0x1d00 ;  /* 0x00001d0000107802 */ /* 0x000fce0000000f00 */
[----:B-1----:R-:W-:Y:S05]  /*1cf0*/  CALL.REL.NOINC `($__internal_1_$__cuda_sm20_sqrt_rn_f32_slowpath) ;  /* 0x0000000000907944 */ /* 0x002fea0003c00000 */
[----:B------:R-:W-:Y:S05]  /*1d00*/  BRA `(.L_x_122) ;  /* 0x0000000000107947 */ /* 0x000fea0003800000 */
.L_x_121:
[C---:B------:R-:W-:Y:S01]  /*1d10*/  FMUL.FTZ R0, R4.reuse, R23 ;  /* 0x0000001704007220 */ /* 0x040fe20000410000 */
[----:B-1----:R-:W-:-:S03]  /*1d20*/  FMUL.FTZ R3, R4, 0.5 ;  /* 0x3f00000004037820 */ /* 0x002fc60000410000 */
[----:B------:R-:W-:-:S04]  /*1d30*/  FFMA R23, -R0, R0, R23 ;  /* 0x0000000000177223 */ /* 0x000fc80000000117 */
[----:B------:R-:W-:-:S07]  /*1d40*/  FFMA R23, R23, R3, R0 ;  /* 0x0000000317177223 */ /* 0x000fce0000000000 */
.L_x_122:
[----:B------:R-:W-:Y:S05]  /*1d50*/  BSYNC.RECONVERGENT B4 ;  /* 0x0000000000047941 */ /* 0x000fea0003800200 */
.L_x_120:
[----:B------:R-:W0:Y:S02]  /*1d60*/  LDC.64 R14, c[0x0][0x3b8] ;  /* 0x0000ee00ff0e7b82 */ /* 0x000e240000000a00 */
[----:B0-----:R-:W-:-:S05]  /*1d70*/  IMAD.WIDE R14, R2, 0x4, R14 ;  /* 0x00000004020e7825 */ /* 0x001fca00078e020e */
[----:B------:R0:W-:Y:S02]  /*1d80*/  STG.E desc[UR6][R14.64], R23 ;  /* 0x000000170e007986 */ /* 0x0001e4000c101906 */
.L_x_119:
[----:B------:R-:W-:Y:S05]  /*1d90*/  BSYNC.RECONVERGENT B3 ;  /* 0x0000000000037941 */ /* 0x000fea0003800200 */
.L_x_118:
[----:B------:R-:W-:-:S07]  /*1da0*/  IADD3 R5, PT, PT, R5, 0x1, RZ ;  /* 0x0000000105057810 */ /* 0x000fce0007ffe0ff */
.L_x_104:
[----:B------:R-:W-:Y:S05]  /*1db0*/  BSYNC.RECONVERGENT B2 ;  /* 0x0000000000027941 */ /* 0x000fea0003800200 */
.L_x_93:
[----:B------:R-:W1:Y:S01]  /*1dc0*/  F2F.F64.F32 R2, R18 ;  /* 0x0000001200027310 */ /* 0x000e620000201800 */
[----:B------:R-:W-:Y:S01]  /*1dd0*/  UMOV UR8, 0x9999999a ;  /* 0x9999999a00087882 */ /* 0x000fe20000000000 */
[----:B------:R-:W-:Y:S01]  /*1de0*/  UMOV UR9, 0x3fa99999 ;  /* 0x3fa9999900097882 */ /* 0x000fe20000000000 */
[----:B------:R-:W-:Y:S01]  /*1df0*/  ISETP.NE.AND P0, PT, R5, RZ, PT ;  /* 0x000000ff0500720c */ /* 0x000fe20003f05270 */
[----:B-1----:R-:W-:-:S06]  /*1e00*/  DADD R2, R2, UR8 ;  /* 0x0000000802027e29 */ /* 0x002fcc0008000000 */
[----:B------:R1:W2:Y:S06]  /*1e10*/  F2F.F32.F64 R18, R2 ;  /* 0x0000000200127310 */ /* 0x0002ac0000301000 */
[----:B------:R-:W-:Y:S05]  /*1e20*/  @!P0 BRA `(.L_x_123) ;  /* 0xffffffe000f48947 */ /* 0x000fea000383ffff */
[----:B------:R-:W-:Y:S05]  /*1e30*/  BSYNC.RECONVERGENT B0 ;  /* 0x0000000000007941 */ /* 0x000fea0003800200 */
.L_x_50:
[----:B-1----:R-:W1:Y:S01]  /*1e40*/  LDC.64 R2, c[0x0][0x3b0] ;  /* 0x0000ec00ff027b82 */ /* 0x002e620000000a00 */
[----:B------:R-:W3:Y:S01]  /*1e50*/  LDCU.64 UR8, c[0x0][0x388] ;  /* 0x00007100ff0877ac */ /* 0x000ee20008000a00 */
[----:B------:R-:W4:Y:S01]  /*1e60*/  LDCU UR5, c[0x0][0x360] ;  /* 0x00006c00ff0577ac */ /* 0x000f220008000800 */
[----:B---3--:R-:W-:Y:S02]  /*1e70*/  VIMNMX R5, PT, PT, R5, UR9, PT ;  /* 0x0000000905057c48 */ /* 0x008fe4000bfe0100 */
[----:B----4-:R-:W-:Y:S01]  /*1e80*/  IADD3 R11, PT, PT, R11, UR5, RZ ;  /* 0x000000050b0b7c10 */ /* 0x010fe2000fffe0ff */
[----:B-1----:R-:W-:-:S03]  /*1e90*/  IMAD.WIDE R2, R10, 0x4, R2 ;  /* 0x000000040a027825 */ /* 0x002fc600078e0202 */
[----:B------:R-:W-:Y:S02]  /*1ea0*/  ISETP.GE.AND P0, PT, R11, UR8, PT ;  /* 0x000000080b007c0c */ /* 0x000fe4000bf06270 */
[----:B------:R1:W-:Y:S11]  /*1eb0*/  STG.E desc[UR6][R2.64], R5 ;  /* 0x0000000502007986 */ /* 0x0003f6000c101906 */
[----:B------:R-:W-:Y:S05]  /*1ec0*/  @!P0 BRA `(.L_x_124) ;  /* 0xffffffe000a88947 */ /* 0x000fea000383ffff */
.L_x_49:
[----:B--2---:R-:W-:Y:S05]  /*1ed0*/  BSYNC.RECONVERGENT B1 ;  /* 0x0000000000017941 */ /* 0x004fea0003800200 */
.L_x_48:
[----:B------:R-:W2:Y:S01]  /*1ee0*/  LDCU UR5, c[0x0][0x370] ;  /* 0x00006e00ff0577ac */ /* 0x000ea20008000800 */
[----:B------:R-:W3:Y:S01]  /*1ef0*/  LDCU UR8, c[0x0][0x380] ;  /* 0x00007000ff0877ac */ /* 0x000ee20008000800 */
[----:B--2---:R-:W-:-:S04]  /*1f00*/  UIADD3 UR4, UPT, UPT, UR5, UR4, URZ ;  /* 0x0000000405047290 */ /* 0x004fc8000fffe0ff */
[----:B---3--:R-:W-:-:S09]  /*1f10*/  UISETP.GE.AND UP0, UPT, UR4, UR8, UPT ;  /* 0x000000080400728c */ /* 0x008fd2000bf06270 */
[----:B------:R-:W-:Y:S05]  /*1f20*/  BRA.U !UP0, `(.L_x_125) ;  /* 0xffffffe108707547 */ /* 0x000fea000b83ffff */
[----:B------:R-:W-:Y:S05]  /*1f30*/  EXIT ;  /* 0x000000000000794d */ /* 0x000fea0003800000 */
        .weak           $__internal_1_$__cuda_sm20_sqrt_rn_f32_slowpath
        .type           $__internal_1_$__cuda_sm20_sqrt_rn_f32_slowpath,@function
        .size           $__internal_1_$__cuda_sm20_sqrt_rn_f32_slowpath,(.L_x_129 - $__internal_1_$__cuda_sm20_sqrt_rn_f32_slowpath)
$__internal_1_$__cuda_sm20_sqrt_rn_f32_slowpath:
[----:B------:R-:W-:-:S13]  /*1f40*/  LOP3.LUT P0, RZ, R0, 0x7fffffff, RZ, 0xc0, !PT ;  /* 0x7fffffff00ff7812 */ /* 0x000fda000780c0ff */
[----:B------:R-:W-:Y:S01]  /*1f50*/  @!P0 MOV R23, R0 ;  /* 0x0000000000178202 */ /* 0x000fe20000000f00 */
[----:B------:R-:W-:Y:S06]  /*1f60*/  @!P0 BRA `(.L_x_126) ;  /* 0x0000000000408947 */ /* 0x000fec0003800000 */
[----:B------:R-:W-:-:S13]  /*1f70*/  FSETP.GEU.FTZ.AND P0, PT, R0, RZ, PT ;  /* 0x000000ff0000720b */ /* 0x000fda0003f1e000 */
[----:B------:R-:W-:Y:S01]  /*1f80*/  @!P0 MOV R23, 0x7fffffff ;  /* 0x7fffffff00178802 */ /* 0x000fe20000000f00 */
[----:B------:R-:W-:Y:S06]  /*1f90*/  @!P0 BRA `(.L_x_126) ;  /* 0x0000000000348947 */ /* 0x000fec0003800000 */
[----:B------:R-:W-:-:S13]  /*1fa0*/  FSETP.GTU.FTZ.AND P0, PT, |R0|, +INF , PT ;  /* 0x7f8000000000780b */ /* 0x000fda0003f1c200 */
[----:B------:R-:W-:Y:S01]  /*1fb0*/  @P0 FADD.FTZ R23, R0, 1 ;  /* 0x3f80000000170421 */ /* 0x000fe20000010000 */
[----:B------:R-:W-:Y:S06]  /*1fc0*/  @P0 BRA `(.L_x_126) ;  /* 0x0000000000280947 */ /* 0x000fec0003800000 */
[----:B------:R-:W-:-:S13]  /*1fd0*/  FSETP.NEU.FTZ.AND P0, PT, |R0|, +INF , PT ;  /* 0x7f8000000000780b */ /* 0x000fda0003f1d200 */
[----:B------:R-:W-:-:S04]  /*1fe0*/  @P0 FFMA R26, R0, 1.84467440737095516160e+19, RZ ;  /* 0x5f800000001a0823 */ /* 0x000fc800000000ff */
[----:B------:R-:W0:Y:S02]  /*1ff0*/  @P0 MUFU.RSQ R23, R26 ;  /* 0x0000001a00170308 */ /* 0x000e240000001400 */
[----:B0-----:R-:W-:-:S04]  /*2000*/  @P0 FMUL.FTZ R17, R26, R23 ;  /* 0x000000171a110220 */ /* 0x001fc80000410000 */
[----:B------:R-:W-:-:S04]  /*2010*/  @P0 FADD.FTZ R25, -R17, -RZ ;  /* 0x800000ff11190221 */ /* 0x000fc80000010100 */
[----:B------:R-:W-:Y:S01]  /*2020*/  @P0 FFMA R28, R17, R25, R26 ;  /* 0x00000019111c0223 */ /* 0x000fe2000000001a */
[----:B------:R-:W-:Y:S01]  /*2030*/  @P0 FMUL.FTZ R25, R23, 0.5 ;  /* 0x3f00000017190820 */ /* 0x000fe20000410000 */
[----:B------:R-:W-:-:S03]  /*2040*/  @!P0 MOV R23, R0 ;  /* 0x0000000000178202 */ /* 0x000fc60000000f00 */
[----:B------:R-:W-:-:S04]  /*2050*/  @P0 FFMA R25, R28, R25, R17 ;  /* 0x000000191c190223 */ /* 0x000fc80000000011 */
[----:B------:R-:W-:-:S07]  /*2060*/  @P0 FMUL.FTZ R23, R25, 2.3283064365386962891e-10 ;  /* 0x2f80000019170820 */ /* 0x000fce0000410000 */
.L_x_126:
[----:B------:R-:W-:-:S04]  /*2070*/  HFMA2 R17, -RZ, RZ, 0, 0 ;  /* 0x00000000ff117431 */ /* 0x000fc800000001ff */
[----:B------:R-:W-:Y:S05]  /*2080*/  RET.REL.NODEC R16 `(_Z13cal_nn_binidxiiiifPKfS0_PiS1_Pf) ;  /* 0xffffffdc10dc7950 */ /* 0x000fea0003c3ffff */
.L_x_127:
        /* <DEDUP_REMOVED lines=15> */
.L_x_129:


//--------------------- .nv.shared.reserved.0     --------------------------
	.section	.nv.shared.reserved.0,"aw",@nobits
	.weak		__nv_reservedSMEM_offset_0_alias
	.size		__nv_reservedSMEM_offset_0_alias, 0, 64
	.other		__nv_reservedSMEM_offset_0_alias,@"STO_CUDA_RESERVED_SHARED STV_DEFAULT"
__nv_reservedSMEM_offset_0_alias:
	.zero		0
	.zero		64


//--------------------- .nv.constant0._Z18cal_nn_binidx_cubeiiiiifPKfS0_PiS1_ --------------------------
	.section	.nv.constant0._Z18cal_nn_binidx_cubeiiiiifPKfS0_PiS1_,"a",@progbits
	.sectionflags	@""
	.align	4
.nv.constant0._Z18cal_nn_binidx_cubeiiiiifPKfS0_PiS1_:
	.zero		952


//--------------------- .nv.constant0._Z13cal_nn_binidxiiiifPKfS0_PiS1_Pf --------------------------
	.section	.nv.constant0._Z13cal_nn_binidxiiiifPKfS0_PiS1_Pf,"a",@progbits
	.sectionflags	@""
	.align	4
.nv.constant0._Z13cal_nn_binidxiiiifPKfS0_PiS1_Pf:
	.zero		960


//--------------------- SYMBOLS --------------------------

	.type		.nv.reservedSmem.offset0,@object
	.size		.nv.reservedSmem.offset0,0x4
